//
// Generated by NVIDIA NVVM Compiler
//
// Compiler Build ID: CL-36424714
// Cuda compilation tools, release 13.0, V13.0.88
// Based on NVVM 20.0.0
//

.version 9.0
.target sm_100
.address_size 64

	// .globl	_Z17reduce_sum_kernelPKfmmPf
// _ZZN3cub18CUB_300001_SM_10006detail6reduce28DeviceReduceSingleTileKernelINS2_10policy_hubIfyN4cuda3std3__44plusIvEEE10Policy1000EPfSC_yS9_ffNS7_10__identityEEEvT0_T1_T2_T3_T4_T6_E12temp_storage has been demoted
// _ZZN3cub18CUB_300001_SM_10006detail6reduce18DeviceReduceKernelINS2_10policy_hubIfyN4cuda3std3__44plusIvEEE10Policy1000EPfyS9_fNS7_10__identityEEEvT0_PT3_T1_NS0_13GridEvenShareISH_EET2_T4_E12temp_storage has been demoted
// _ZZN3cub18CUB_300001_SM_10006detail6reduce28DeviceReduceSingleTileKernelINS2_10policy_hubIfyN4cuda3std3__44plusIvEEE10Policy1000EPfSC_iS9_ffNS7_10__identityEEEvT0_T1_T2_T3_T4_T6_E12temp_storage has been demoted
.global .align 1 .b8 _ZN34_INTERNAL_6bc87b9c_4_k_cu_2dc2ca6f4cuda3std3__45__cpo5beginE[1];
.global .align 1 .b8 _ZN34_INTERNAL_6bc87b9c_4_k_cu_2dc2ca6f4cuda3std3__45__cpo3endE[1];
.global .align 1 .b8 _ZN34_INTERNAL_6bc87b9c_4_k_cu_2dc2ca6f4cuda3std3__45__cpo6cbeginE[1];
.global .align 1 .b8 _ZN34_INTERNAL_6bc87b9c_4_k_cu_2dc2ca6f4cuda3std3__45__cpo4cendE[1];
.global .align 1 .b8 _ZN34_INTERNAL_6bc87b9c_4_k_cu_2dc2ca6f4cuda3std3__45__cpo6rbeginE[1];
.global .align 1 .b8 _ZN34_INTERNAL_6bc87b9c_4_k_cu_2dc2ca6f4cuda3std3__45__cpo4rendE[1];
.global .align 1 .b8 _ZN34_INTERNAL_6bc87b9c_4_k_cu_2dc2ca6f4cuda3std3__45__cpo7crbeginE[1];
.global .align 1 .b8 _ZN34_INTERNAL_6bc87b9c_4_k_cu_2dc2ca6f4cuda3std3__45__cpo5crendE[1];
.global .align 1 .b8 _ZN34_INTERNAL_6bc87b9c_4_k_cu_2dc2ca6f4cuda3std3__436_GLOBAL__N__6bc87b9c_4_k_cu_2dc2ca6f6ignoreE[1];
.global .align 1 .b8 _ZN34_INTERNAL_6bc87b9c_4_k_cu_2dc2ca6f4cuda3std3__419piecewise_constructE[1];
.global .align 1 .b8 _ZN34_INTERNAL_6bc87b9c_4_k_cu_2dc2ca6f4cuda3std3__48in_placeE[1];
.global .align 1 .b8 _ZN34_INTERNAL_6bc87b9c_4_k_cu_2dc2ca6f4cuda3std3__420unreachable_sentinelE[1];
.global .align 1 .b8 _ZN34_INTERNAL_6bc87b9c_4_k_cu_2dc2ca6f4cuda3std3__47nulloptE[1];
.global .align 1 .b8 _ZN34_INTERNAL_6bc87b9c_4_k_cu_2dc2ca6f4cuda3std3__48unexpectE[1];
.global .align 1 .b8 _ZN34_INTERNAL_6bc87b9c_4_k_cu_2dc2ca6f4cuda3std6ranges3__45__cpo4swapE[1];
.global .align 1 .b8 _ZN34_INTERNAL_6bc87b9c_4_k_cu_2dc2ca6f4cuda3std6ranges3__45__cpo9iter_moveE[1];
.global .align 1 .b8 _ZN34_INTERNAL_6bc87b9c_4_k_cu_2dc2ca6f4cuda3std6ranges3__45__cpo5beginE[1];
.global .align 1 .b8 _ZN34_INTERNAL_6bc87b9c_4_k_cu_2dc2ca6f4cuda3std6ranges3__45__cpo3endE[1];
.global .align 1 .b8 _ZN34_INTERNAL_6bc87b9c_4_k_cu_2dc2ca6f4cuda3std6ranges3__45__cpo6cbeginE[1];
.global .align 1 .b8 _ZN34_INTERNAL_6bc87b9c_4_k_cu_2dc2ca6f4cuda3std6ranges3__45__cpo4cendE[1];
.global .align 1 .b8 _ZN34_INTERNAL_6bc87b9c_4_k_cu_2dc2ca6f4cuda3std6ranges3__45__cpo7advanceE[1];
.global .align 1 .b8 _ZN34_INTERNAL_6bc87b9c_4_k_cu_2dc2ca6f4cuda3std6ranges3__45__cpo9iter_swapE[1];
.global .align 1 .b8 _ZN34_INTERNAL_6bc87b9c_4_k_cu_2dc2ca6f4cuda3std6ranges3__45__cpo4nextE[1];
.global .align 1 .b8 _ZN34_INTERNAL_6bc87b9c_4_k_cu_2dc2ca6f4cuda3std6ranges3__45__cpo4prevE[1];
.global .align 1 .b8 _ZN34_INTERNAL_6bc87b9c_4_k_cu_2dc2ca6f4cuda3std6ranges3__45__cpo4dataE[1];
.global .align 1 .b8 _ZN34_INTERNAL_6bc87b9c_4_k_cu_2dc2ca6f4cuda3std6ranges3__45__cpo5cdataE[1];
.global .align 1 .b8 _ZN34_INTERNAL_6bc87b9c_4_k_cu_2dc2ca6f4cuda3std6ranges3__45__cpo4sizeE[1];
.global .align 1 .b8 _ZN34_INTERNAL_6bc87b9c_4_k_cu_2dc2ca6f4cuda3std6ranges3__45__cpo5ssizeE[1];
.global .align 1 .b8 _ZN34_INTERNAL_6bc87b9c_4_k_cu_2dc2ca6f4cuda3std6ranges3__45__cpo8distanceE[1];
.global .align 1 .b8 _ZN34_INTERNAL_6bc87b9c_4_k_cu_2dc2ca6f6thrust24THRUST_300001_SM_1000_NS6system6detail10sequential3seqE[1];
.global .align 1 .b8 _ZN34_INTERNAL_6bc87b9c_4_k_cu_2dc2ca6f6thrust24THRUST_300001_SM_1000_NS12placeholders2_1E[1];
.global .align 1 .b8 _ZN34_INTERNAL_6bc87b9c_4_k_cu_2dc2ca6f6thrust24THRUST_300001_SM_1000_NS12placeholders2_2E[1];
.global .align 1 .b8 _ZN34_INTERNAL_6bc87b9c_4_k_cu_2dc2ca6f6thrust24THRUST_300001_SM_1000_NS12placeholders2_3E[1];
.global .align 1 .b8 _ZN34_INTERNAL_6bc87b9c_4_k_cu_2dc2ca6f6thrust24THRUST_300001_SM_1000_NS12placeholders2_4E[1];
.global .align 1 .b8 _ZN34_INTERNAL_6bc87b9c_4_k_cu_2dc2ca6f6thrust24THRUST_300001_SM_1000_NS12placeholders2_5E[1];
.global .align 1 .b8 _ZN34_INTERNAL_6bc87b9c_4_k_cu_2dc2ca6f6thrust24THRUST_300001_SM_1000_NS12placeholders2_6E[1];
.global .align 1 .b8 _ZN34_INTERNAL_6bc87b9c_4_k_cu_2dc2ca6f6thrust24THRUST_300001_SM_1000_NS12placeholders2_7E[1];
.global .align 1 .b8 _ZN34_INTERNAL_6bc87b9c_4_k_cu_2dc2ca6f6thrust24THRUST_300001_SM_1000_NS12placeholders2_8E[1];
.global .align 1 .b8 _ZN34_INTERNAL_6bc87b9c_4_k_cu_2dc2ca6f6thrust24THRUST_300001_SM_1000_NS12placeholders2_9E[1];
.global .align 1 .b8 _ZN34_INTERNAL_6bc87b9c_4_k_cu_2dc2ca6f6thrust24THRUST_300001_SM_1000_NS12placeholders3_10E[1];

.visible .entry _Z17reduce_sum_kernelPKfmmPf(
	.param .u64 .ptr .align 1 _Z17reduce_sum_kernelPKfmmPf_param_0,
	.param .u64 _Z17reduce_sum_kernelPKfmmPf_param_1,
	.param .u64 _Z17reduce_sum_kernelPKfmmPf_param_2,
	.param .u64 .ptr .align 1 _Z17reduce_sum_kernelPKfmmPf_param_3
)
{
	.reg .pred 	%p<3>;
	.reg .b32 	%r<8>;
	.reg .b32 	%f<3>;
	.reg .b64 	%rd<18>;

	ld.param.u64 	%rd5, [_Z17reduce_sum_kernelPKfmmPf_param_0];
	ld.param.u64 	%rd8, [_Z17reduce_sum_kernelPKfmmPf_param_1];
	ld.param.u64 	%rd6, [_Z17reduce_sum_kernelPKfmmPf_param_2];
	ld.param.u64 	%rd7, [_Z17reduce_sum_kernelPKfmmPf_param_3];
	mov.u32 	%r1, %ctaid.x;
	mov.u32 	%r2, %ntid.x;
	mov.u32 	%r3, %tid.x;
	mad.lo.s32 	%r4, %r1, %r2, %r3;
	cvt.u64.u32 	%rd1, %r4;
	mul.lo.s64 	%rd9, %rd6, %rd8;
	setp.le.u64 	%p1, %rd9, %rd1;
	@%p1 bra 	$L__BB0_5;
	and.b64  	%rd10, %rd6, -4294967296;
	setp.ne.s64 	%p2, %rd10, 0;
	@%p2 bra 	$L__BB0_3;
	cvt.u32.u64 	%r5, %rd6;
	cvt.u32.u64 	%r6, %rd1;
	rem.u32 	%r7, %r6, %r5;
	cvt.u64.u32 	%rd17, %r7;
	bra.uni 	$L__BB0_4;
$L__BB0_3:
	rem.u64 	%rd17, %rd1, %rd6;
$L__BB0_4:
	cvta.to.global.u64 	%rd11, %rd7;
	shl.b64 	%rd12, %rd17, 2;
	add.s64 	%rd13, %rd11, %rd12;
	cvta.to.global.u64 	%rd14, %rd5;
	shl.b64 	%rd15, %rd1, 2;
	add.s64 	%rd16, %rd14, %rd15;
	ld.global.f32 	%f1, [%rd16];
	atom.global.add.f32 	%f2, [%rd13], %f1;
$L__BB0_5:
	ret;

}
	// .globl	_ZN3cub18CUB_300001_SM_10006detail11EmptyKernelIvEEvv
.visible .entry _ZN3cub18CUB_300001_SM_10006detail11EmptyKernelIvEEvv()
{


	ret;

}
	// .globl	_ZN3cub18CUB_300001_SM_10006detail6reduce28DeviceReduceSingleTileKernelINS2_10policy_hubIfyN4cuda3std3__44plusIvEEE10Policy1000EPfSC_yS9_ffNS7_10__identityEEEvT0_T1_T2_T3_T4_T6_
.visible .entry _ZN3cub18CUB_300001_SM_10006detail6reduce28DeviceReduceSingleTileKernelINS2_10policy_hubIfyN4cuda3std3__44plusIvEEE10Policy1000EPfSC_yS9_ffNS7_10__identityEEEvT0_T1_T2_T3_T4_T6_(
	.param .u64 .ptr .align 1 _ZN3cub18CUB_300001_SM_10006detail6reduce28DeviceReduceSingleTileKernelINS2_10policy_hubIfyN4cuda3std3__44plusIvEEE10Policy1000EPfSC_yS9_ffNS7_10__identityEEEvT0_T1_T2_T3_T4_T6__param_0,
	.param .u64 .ptr .align 1 _ZN3cub18CUB_300001_SM_10006detail6reduce28DeviceReduceSingleTileKernelINS2_10policy_hubIfyN4cuda3std3__44plusIvEEE10Policy1000EPfSC_yS9_ffNS7_10__identityEEEvT0_T1_T2_T3_T4_T6__param_1,
	.param .u64 _ZN3cub18CUB_300001_SM_10006detail6reduce28DeviceReduceSingleTileKernelINS2_10policy_hubIfyN4cuda3std3__44plusIvEEE10Policy1000EPfSC_yS9_ffNS7_10__identityEEEvT0_T1_T2_T3_T4_T6__param_2,
	.param .align 1 .b8 _ZN3cub18CUB_300001_SM_10006detail6reduce28DeviceReduceSingleTileKernelINS2_10policy_hubIfyN4cuda3std3__44plusIvEEE10Policy1000EPfSC_yS9_ffNS7_10__identityEEEvT0_T1_T2_T3_T4_T6__param_3[1],
	.param .f32 _ZN3cub18CUB_300001_SM_10006detail6reduce28DeviceReduceSingleTileKernelINS2_10policy_hubIfyN4cuda3std3__44plusIvEEE10Policy1000EPfSC_yS9_ffNS7_10__identityEEEvT0_T1_T2_T3_T4_T6__param_4,
	.param .align 1 .b8 _ZN3cub18CUB_300001_SM_10006detail6reduce28DeviceReduceSingleTileKernelINS2_10policy_hubIfyN4cuda3std3__44plusIvEEE10Policy1000EPfSC_yS9_ffNS7_10__identityEEEvT0_T1_T2_T3_T4_T6__param_5[1]
)
.maxntid 256
.minnctapersm 1
{
	.reg .pred 	%p<67>;
	.reg .b32 	%r<314>;
	.reg .b32 	%f<425>;
	.reg .b64 	%rd<150>;
	// demoted variable
	.shared .align 4 .b8 _ZZN3cub18CUB_300001_SM_10006detail6reduce28DeviceReduceSingleTileKernelINS2_10policy_hubIfyN4cuda3std3__44plusIvEEE10Policy1000EPfSC_yS9_ffNS7_10__identityEEEvT0_T1_T2_T3_T4_T6_E12temp_storage[44];
	ld.param.u64 	%rd31, [_ZN3cub18CUB_300001_SM_10006detail6reduce28DeviceReduceSingleTileKernelINS2_10policy_hubIfyN4cuda3std3__44plusIvEEE10Policy1000EPfSC_yS9_ffNS7_10__identityEEEvT0_T1_T2_T3_T4_T6__param_0];
	ld.param.u64 	%rd33, [_ZN3cub18CUB_300001_SM_10006detail6reduce28DeviceReduceSingleTileKernelINS2_10policy_hubIfyN4cuda3std3__44plusIvEEE10Policy1000EPfSC_yS9_ffNS7_10__identityEEEvT0_T1_T2_T3_T4_T6__param_1];
	ld.param.u64 	%rd32, [_ZN3cub18CUB_300001_SM_10006detail6reduce28DeviceReduceSingleTileKernelINS2_10policy_hubIfyN4cuda3std3__44plusIvEEE10Policy1000EPfSC_yS9_ffNS7_10__identityEEEvT0_T1_T2_T3_T4_T6__param_2];
	ld.param.f32 	%f54, [_ZN3cub18CUB_300001_SM_10006detail6reduce28DeviceReduceSingleTileKernelINS2_10policy_hubIfyN4cuda3std3__44plusIvEEE10Policy1000EPfSC_yS9_ffNS7_10__identityEEEvT0_T1_T2_T3_T4_T6__param_4];
	cvta.to.global.u64 	%rd1, %rd33;
	setp.ne.s64 	%p1, %rd32, 0;
	@%p1 bra 	$L__BB2_3;
	mov.u32 	%r295, %tid.x;
	setp.ne.s32 	%p66, %r295, 0;
	@%p66 bra 	$L__BB2_74;
	st.global.f32 	[%rd1], %f54;
	bra.uni 	$L__BB2_74;
$L__BB2_3:
	and.b64  	%rd34, %rd31, 15;
	setp.ne.s64 	%p2, %rd34, 0;
	@%p2 bra 	$L__BB2_38;
	setp.gt.u64 	%p34, %rd32, 4095;
	@%p34 bra 	$L__BB2_22;
	cvt.u32.u64 	%r1, %rd32;
	mov.u32 	%r2, %tid.x;
	setp.ge.u32 	%p46, %r2, %r1;
	mov.f32 	%f403, 0f00000000;
	mov.u32 	%r299, %r2;
	@%p46 bra 	$L__BB2_7;
	mul.wide.u32 	%rd132, %r2, 4;
	add.s64 	%rd131, %rd31, %rd132;
	// begin inline asm
	ld.global.nc.u32 %r239, [%rd131];
	// end inline asm
	mov.b32 	%f403, %r239;
	add.s32 	%r299, %r2, 256;
$L__BB2_7:
	setp.ge.u32 	%p47, %r299, %r1;
	@%p47 bra 	$L__BB2_13;
	not.b32 	%r240, %r299;
	add.s32 	%r5, %r240, %r1;
	and.b32  	%r241, %r5, 768;
	setp.eq.s32 	%p48, %r241, 768;
	@%p48 bra 	$L__BB2_11;
	mul.wide.u32 	%rd133, %r299, 4;
	add.s64 	%rd140, %rd31, %rd133;
	shr.u32 	%r242, %r5, 8;
	add.s32 	%r243, %r242, 1;
	and.b32  	%r244, %r243, 3;
	neg.s32 	%r297, %r244;
$L__BB2_10:
	.pragma "nounroll";
	// begin inline asm
	ld.global.nc.u32 %r245, [%rd140];
	// end inline asm
	mov.b32 	%f326, %r245;
	add.f32 	%f403, %f403, %f326;
	add.s32 	%r299, %r299, 256;
	add.s64 	%rd140, %rd140, 1024;
	add.s32 	%r297, %r297, 1;
	setp.ne.s32 	%p49, %r297, 0;
	@%p49 bra 	$L__BB2_10;
$L__BB2_11:
	setp.lt.u32 	%p50, %r5, 768;
	@%p50 bra 	$L__BB2_13;
$L__BB2_12:
	mul.wide.s32 	%rd139, %r299, 4;
	add.s64 	%rd135, %rd31, %rd139;
	// begin inline asm
	ld.global.nc.u32 %r246, [%rd135];
	// end inline asm
	mov.b32 	%f327, %r246;
	add.f32 	%f328, %f403, %f327;
	add.s64 	%rd136, %rd135, 1024;
	// begin inline asm
	ld.global.nc.u32 %r247, [%rd136];
	// end inline asm
	mov.b32 	%f329, %r247;
	add.f32 	%f330, %f328, %f329;
	add.s64 	%rd137, %rd135, 2048;
	// begin inline asm
	ld.global.nc.u32 %r248, [%rd137];
	// end inline asm
	mov.b32 	%f331, %r248;
	add.f32 	%f332, %f330, %f331;
	add.s64 	%rd138, %rd135, 3072;
	// begin inline asm
	ld.global.nc.u32 %r249, [%rd138];
	// end inline asm
	mov.b32 	%f333, %r249;
	add.f32 	%f403, %f332, %f333;
	add.s32 	%r299, %r299, 1024;
	setp.lt.s32 	%p51, %r299, %r1;
	@%p51 bra 	$L__BB2_12;
$L__BB2_13:
	setp.lt.u64 	%p52, %rd32, 256;
	@%p52 bra 	$L__BB2_18;
	// begin inline asm
	mov.u32 %r274, %laneid;
	// end inline asm
	mov.b32 	%r275, 1;
	mov.b32 	%r288, 31;
	mov.b32 	%r289, -1;
	// begin inline asm
	{  .reg .f32 r0;  .reg .pred p;  shfl.sync.down.b32 r0|p, %f403, %r275, %r288, %r289;  @p add.f32 r0, r0, %f403;  mov.f32 %f369, r0;}
	// end inline asm
	mov.b32 	%r278, 2;
	// begin inline asm
	{  .reg .f32 r0;  .reg .pred p;  shfl.sync.down.b32 r0|p, %f369, %r278, %r288, %r289;  @p add.f32 r0, r0, %f369;  mov.f32 %f372, r0;}
	// end inline asm
	mov.b32 	%r281, 4;
	// begin inline asm
	{  .reg .f32 r0;  .reg .pred p;  shfl.sync.down.b32 r0|p, %f372, %r281, %r288, %r289;  @p add.f32 r0, r0, %f372;  mov.f32 %f375, r0;}
	// end inline asm
	mov.b32 	%r284, 8;
	// begin inline asm
	{  .reg .f32 r0;  .reg .pred p;  shfl.sync.down.b32 r0|p, %f375, %r284, %r288, %r289;  @p add.f32 r0, r0, %f375;  mov.f32 %f378, r0;}
	// end inline asm
	mov.b32 	%r287, 16;
	// begin inline asm
	{  .reg .f32 r0;  .reg .pred p;  shfl.sync.down.b32 r0|p, %f378, %r287, %r288, %r289;  @p add.f32 r0, r0, %f378;  mov.f32 %f424, r0;}
	// end inline asm
	setp.ne.s32 	%p63, %r274, 0;
	@%p63 bra 	$L__BB2_16;
	shr.u32 	%r290, %r2, 3;
	and.b32  	%r291, %r290, 124;
	mov.u32 	%r292, _ZZN3cub18CUB_300001_SM_10006detail6reduce28DeviceReduceSingleTileKernelINS2_10policy_hubIfyN4cuda3std3__44plusIvEEE10Policy1000EPfSC_yS9_ffNS7_10__identityEEEvT0_T1_T2_T3_T4_T6_E12temp_storage;
	add.s32 	%r293, %r292, %r291;
	st.shared.f32 	[%r293+8], %f424;
$L__BB2_16:
	bar.sync 	0;
	setp.ne.s32 	%p64, %r2, 0;
	@%p64 bra 	$L__BB2_72;
	ld.shared.f32 	%f384, [_ZZN3cub18CUB_300001_SM_10006detail6reduce28DeviceReduceSingleTileKernelINS2_10policy_hubIfyN4cuda3std3__44plusIvEEE10Policy1000EPfSC_yS9_ffNS7_10__identityEEEvT0_T1_T2_T3_T4_T6_E12temp_storage+12];
	add.f32 	%f385, %f424, %f384;
	ld.shared.f32 	%f386, [_ZZN3cub18CUB_300001_SM_10006detail6reduce28DeviceReduceSingleTileKernelINS2_10policy_hubIfyN4cuda3std3__44plusIvEEE10Policy1000EPfSC_yS9_ffNS7_10__identityEEEvT0_T1_T2_T3_T4_T6_E12temp_storage+16];
	add.f32 	%f387, %f385, %f386;
	ld.shared.f32 	%f388, [_ZZN3cub18CUB_300001_SM_10006detail6reduce28DeviceReduceSingleTileKernelINS2_10policy_hubIfyN4cuda3std3__44plusIvEEE10Policy1000EPfSC_yS9_ffNS7_10__identityEEEvT0_T1_T2_T3_T4_T6_E12temp_storage+20];
	add.f32 	%f389, %f387, %f388;
	ld.shared.f32 	%f390, [_ZZN3cub18CUB_300001_SM_10006detail6reduce28DeviceReduceSingleTileKernelINS2_10policy_hubIfyN4cuda3std3__44plusIvEEE10Policy1000EPfSC_yS9_ffNS7_10__identityEEEvT0_T1_T2_T3_T4_T6_E12temp_storage+24];
	add.f32 	%f391, %f389, %f390;
	ld.shared.f32 	%f392, [_ZZN3cub18CUB_300001_SM_10006detail6reduce28DeviceReduceSingleTileKernelINS2_10policy_hubIfyN4cuda3std3__44plusIvEEE10Policy1000EPfSC_yS9_ffNS7_10__identityEEEvT0_T1_T2_T3_T4_T6_E12temp_storage+28];
	add.f32 	%f393, %f391, %f392;
	ld.shared.f32 	%f394, [_ZZN3cub18CUB_300001_SM_10006detail6reduce28DeviceReduceSingleTileKernelINS2_10policy_hubIfyN4cuda3std3__44plusIvEEE10Policy1000EPfSC_yS9_ffNS7_10__identityEEEvT0_T1_T2_T3_T4_T6_E12temp_storage+32];
	add.f32 	%f395, %f393, %f394;
	ld.shared.f32 	%f396, [_ZZN3cub18CUB_300001_SM_10006detail6reduce28DeviceReduceSingleTileKernelINS2_10policy_hubIfyN4cuda3std3__44plusIvEEE10Policy1000EPfSC_yS9_ffNS7_10__identityEEEvT0_T1_T2_T3_T4_T6_E12temp_storage+36];
	add.f32 	%f424, %f395, %f396;
	bra.uni 	$L__BB2_72;
$L__BB2_18:
	// begin inline asm
	mov.u32 %r250, %laneid;
	// end inline asm
	and.b32  	%r266, %r2, 992;
	add.s32 	%r267, %r266, 32;
	setp.gt.u32 	%p53, %r267, %r1;
	not.b32 	%r268, %r266;
	add.s32 	%r269, %r1, %r268;
	selp.b32 	%r264, %r269, 31, %p53;
	mov.b32 	%r251, 1;
	mov.b32 	%r265, -1;
	// begin inline asm
	{  .reg .f32 r0;  .reg .pred p;  shfl.sync.down.b32 r0|p, %f403, %r251, %r264, %r265;  @p add.f32 r0, r0, %f403;  mov.f32 %f334, r0;}
	// end inline asm
	mov.b32 	%r254, 2;
	// begin inline asm
	{  .reg .f32 r0;  .reg .pred p;  shfl.sync.down.b32 r0|p, %f334, %r254, %r264, %r265;  @p add.f32 r0, r0, %f334;  mov.f32 %f337, r0;}
	// end inline asm
	mov.b32 	%r257, 4;
	// begin inline asm
	{  .reg .f32 r0;  .reg .pred p;  shfl.sync.down.b32 r0|p, %f337, %r257, %r264, %r265;  @p add.f32 r0, r0, %f337;  mov.f32 %f340, r0;}
	// end inline asm
	mov.b32 	%r260, 8;
	// begin inline asm
	{  .reg .f32 r0;  .reg .pred p;  shfl.sync.down.b32 r0|p, %f340, %r260, %r264, %r265;  @p add.f32 r0, r0, %f340;  mov.f32 %f343, r0;}
	// end inline asm
	mov.b32 	%r263, 16;
	// begin inline asm
	{  .reg .f32 r0;  .reg .pred p;  shfl.sync.down.b32 r0|p, %f343, %r263, %r264, %r265;  @p add.f32 r0, r0, %f343;  mov.f32 %f424, r0;}
	// end inline asm
	setp.ne.s32 	%p54, %r250, 0;
	@%p54 bra 	$L__BB2_20;
	shr.u32 	%r270, %r2, 3;
	and.b32  	%r271, %r270, 124;
	mov.u32 	%r272, _ZZN3cub18CUB_300001_SM_10006detail6reduce28DeviceReduceSingleTileKernelINS2_10policy_hubIfyN4cuda3std3__44plusIvEEE10Policy1000EPfSC_yS9_ffNS7_10__identityEEEvT0_T1_T2_T3_T4_T6_E12temp_storage;
	add.s32 	%r273, %r272, %r271;
	st.shared.f32 	[%r273+8], %f424;
$L__BB2_20:
	bar.sync 	0;
	setp.ne.s32 	%p55, %r2, 0;
	@%p55 bra 	$L__BB2_72;
	setp.gt.u64 	%p56, %rd32, 32;
	ld.shared.f32 	%f349, [_ZZN3cub18CUB_300001_SM_10006detail6reduce28DeviceReduceSingleTileKernelINS2_10policy_hubIfyN4cuda3std3__44plusIvEEE10Policy1000EPfSC_yS9_ffNS7_10__identityEEEvT0_T1_T2_T3_T4_T6_E12temp_storage+12];
	add.f32 	%f350, %f424, %f349;
	selp.f32 	%f351, %f350, %f424, %p56;
	setp.gt.u64 	%p57, %rd32, 64;
	ld.shared.f32 	%f352, [_ZZN3cub18CUB_300001_SM_10006detail6reduce28DeviceReduceSingleTileKernelINS2_10policy_hubIfyN4cuda3std3__44plusIvEEE10Policy1000EPfSC_yS9_ffNS7_10__identityEEEvT0_T1_T2_T3_T4_T6_E12temp_storage+16];
	add.f32 	%f353, %f352, %f351;
	selp.f32 	%f354, %f353, %f351, %p57;
	setp.gt.u64 	%p58, %rd32, 96;
	ld.shared.f32 	%f355, [_ZZN3cub18CUB_300001_SM_10006detail6reduce28DeviceReduceSingleTileKernelINS2_10policy_hubIfyN4cuda3std3__44plusIvEEE10Policy1000EPfSC_yS9_ffNS7_10__identityEEEvT0_T1_T2_T3_T4_T6_E12temp_storage+20];
	add.f32 	%f356, %f355, %f354;
	selp.f32 	%f357, %f356, %f354, %p58;
	setp.gt.u64 	%p59, %rd32, 128;
	ld.shared.f32 	%f358, [_ZZN3cub18CUB_300001_SM_10006detail6reduce28DeviceReduceSingleTileKernelINS2_10policy_hubIfyN4cuda3std3__44plusIvEEE10Policy1000EPfSC_yS9_ffNS7_10__identityEEEvT0_T1_T2_T3_T4_T6_E12temp_storage+24];
	add.f32 	%f359, %f358, %f357;
	selp.f32 	%f360, %f359, %f357, %p59;
	setp.gt.u64 	%p60, %rd32, 160;
	ld.shared.f32 	%f361, [_ZZN3cub18CUB_300001_SM_10006detail6reduce28DeviceReduceSingleTileKernelINS2_10policy_hubIfyN4cuda3std3__44plusIvEEE10Policy1000EPfSC_yS9_ffNS7_10__identityEEEvT0_T1_T2_T3_T4_T6_E12temp_storage+28];
	add.f32 	%f362, %f361, %f360;
	selp.f32 	%f363, %f362, %f360, %p60;
	setp.gt.u64 	%p61, %rd32, 192;
	ld.shared.f32 	%f364, [_ZZN3cub18CUB_300001_SM_10006detail6reduce28DeviceReduceSingleTileKernelINS2_10policy_hubIfyN4cuda3std3__44plusIvEEE10Policy1000EPfSC_yS9_ffNS7_10__identityEEEvT0_T1_T2_T3_T4_T6_E12temp_storage+32];
	add.f32 	%f365, %f364, %f363;
	selp.f32 	%f366, %f365, %f363, %p61;
	setp.gt.u64 	%p62, %rd32, 224;
	ld.shared.f32 	%f367, [_ZZN3cub18CUB_300001_SM_10006detail6reduce28DeviceReduceSingleTileKernelINS2_10policy_hubIfyN4cuda3std3__44plusIvEEE10Policy1000EPfSC_yS9_ffNS7_10__identityEEEvT0_T1_T2_T3_T4_T6_E12temp_storage+36];
	add.f32 	%f368, %f367, %f366;
	selp.f32 	%f424, %f368, %f366, %p62;
	bra.uni 	$L__BB2_72;
$L__BB2_22:
	mov.u32 	%r14, %tid.x;
	shl.b32 	%r171, %r14, 2;
	mul.wide.u32 	%rd104, %r171, 4;
	add.s64 	%rd93, %rd31, %rd104;
	// begin inline asm
	ld.global.nc.v2.u64 {%rd91, %rd92}, [%rd93];
	// end inline asm
	mov.b64 	{%r172, %r173}, %rd92;
	mov.b64 	{%r174, %r175}, %rd91;
	mov.b32 	%f226, %r175;
	mov.b32 	%f227, %r174;
	mov.b32 	%f228, %r173;
	mov.b32 	%f229, %r172;
	add.s64 	%rd96, %rd93, 4096;
	// begin inline asm
	ld.global.nc.v2.u64 {%rd94, %rd95}, [%rd96];
	// end inline asm
	mov.b64 	{%r176, %r177}, %rd95;
	mov.b64 	{%r178, %r179}, %rd94;
	mov.b32 	%f230, %r179;
	mov.b32 	%f231, %r178;
	mov.b32 	%f232, %r177;
	mov.b32 	%f233, %r176;
	add.s64 	%rd99, %rd93, 8192;
	// begin inline asm
	ld.global.nc.v2.u64 {%rd97, %rd98}, [%rd99];
	// end inline asm
	mov.b64 	{%r180, %r181}, %rd98;
	mov.b64 	{%r182, %r183}, %rd97;
	mov.b32 	%f234, %r183;
	mov.b32 	%f235, %r182;
	mov.b32 	%f236, %r181;
	mov.b32 	%f237, %r180;
	add.s64 	%rd102, %rd93, 12288;
	// begin inline asm
	ld.global.nc.v2.u64 {%rd100, %rd101}, [%rd102];
	// end inline asm
	mov.b64 	{%r184, %r185}, %rd101;
	mov.b64 	{%r186, %r187}, %rd100;
	mov.b32 	%f238, %r187;
	mov.b32 	%f239, %r186;
	mov.b32 	%f240, %r185;
	mov.b32 	%f241, %r184;
	add.f32 	%f242, %f227, %f226;
	add.f32 	%f243, %f229, %f228;
	add.f32 	%f244, %f231, %f230;
	add.f32 	%f245, %f233, %f232;
	add.f32 	%f246, %f235, %f234;
	add.f32 	%f247, %f237, %f236;
	add.f32 	%f248, %f239, %f238;
	add.f32 	%f249, %f241, %f240;
	add.f32 	%f250, %f242, %f243;
	add.f32 	%f251, %f244, %f245;
	add.f32 	%f252, %f246, %f247;
	add.f32 	%f253, %f248, %f249;
	add.f32 	%f254, %f250, %f251;
	add.f32 	%f255, %f252, %f253;
	add.f32 	%f410, %f254, %f255;
	add.s64 	%rd6, %rd32, -4096;
	setp.lt.u64 	%p35, %rd6, 4096;
	mov.b64 	%rd142, 4096;
	@%p35 bra 	$L__BB2_26;
	mov.b64 	%rd142, 4096;
$L__BB2_24:
	shl.b64 	%rd118, %rd142, 2;
	add.s64 	%rd108, %rd93, %rd118;
	// begin inline asm
	ld.global.nc.v2.u64 {%rd106, %rd107}, [%rd108];
	// end inline asm
	mov.b64 	{%r188, %r189}, %rd107;
	mov.b64 	{%r190, %r191}, %rd106;
	mov.b32 	%f256, %r191;
	mov.b32 	%f257, %r190;
	mov.b32 	%f258, %r189;
	mov.b32 	%f259, %r188;
	add.s64 	%rd111, %rd108, 4096;
	// begin inline asm
	ld.global.nc.v2.u64 {%rd109, %rd110}, [%rd111];
	// end inline asm
	mov.b64 	{%r192, %r193}, %rd110;
	mov.b64 	{%r194, %r195}, %rd109;
	mov.b32 	%f260, %r195;
	mov.b32 	%f261, %r194;
	mov.b32 	%f262, %r193;
	mov.b32 	%f263, %r192;
	add.s64 	%rd114, %rd108, 8192;
	// begin inline asm
	ld.global.nc.v2.u64 {%rd112, %rd113}, [%rd114];
	// end inline asm
	mov.b64 	{%r196, %r197}, %rd113;
	mov.b64 	{%r198, %r199}, %rd112;
	mov.b32 	%f264, %r199;
	mov.b32 	%f265, %r198;
	mov.b32 	%f266, %r197;
	mov.b32 	%f267, %r196;
	add.s64 	%rd117, %rd108, 12288;
	// begin inline asm
	ld.global.nc.v2.u64 {%rd115, %rd116}, [%rd117];
	// end inline asm
	mov.b64 	{%r200, %r201}, %rd116;
	mov.b64 	{%r202, %r203}, %rd115;
	mov.b32 	%f268, %r203;
	mov.b32 	%f269, %r202;
	mov.b32 	%f270, %r201;
	mov.b32 	%f271, %r200;
	add.f32 	%f272, %f410, %f257;
	add.f32 	%f273, %f256, %f259;
	add.f32 	%f274, %f258, %f261;
	add.f32 	%f275, %f260, %f263;
	add.f32 	%f276, %f262, %f265;
	add.f32 	%f277, %f264, %f267;
	add.f32 	%f278, %f266, %f269;
	add.f32 	%f279, %f268, %f271;
	add.f32 	%f280, %f272, %f273;
	add.f32 	%f281, %f274, %f275;
	add.f32 	%f282, %f276, %f277;
	add.f32 	%f283, %f278, %f279;
	add.f32 	%f284, %f280, %f281;
	add.f32 	%f285, %f282, %f283;
	add.f32 	%f286, %f284, %f285;
	add.f32 	%f410, %f286, %f270;
	sub.s64 	%rd119, %rd32, %rd142;
	setp.lt.u64 	%p36, %rd119, 4096;
	@%p36 bra 	$L__BB2_34;
	add.s64 	%rd142, %rd142, 4096;
	setp.le.u64 	%p37, %rd142, %rd6;
	@%p37 bra 	$L__BB2_24;
$L__BB2_26:
	setp.le.u64 	%p38, %rd32, %rd142;
	@%p38 bra 	$L__BB2_34;
	cvt.u32.u64 	%r204, %rd142;
	cvt.u32.u64 	%r205, %rd32;
	sub.s32 	%r15, %r205, %r204;
	setp.ge.s32 	%p39, %r14, %r15;
	@%p39 bra 	$L__BB2_34;
	not.b32 	%r207, %r14;
	add.s32 	%r208, %r207, %r205;
	sub.s32 	%r16, %r208, %r204;
	and.b32  	%r210, %r16, 768;
	setp.eq.s32 	%p40, %r210, 768;
	mov.u32 	%r303, %r14;
	@%p40 bra 	$L__BB2_31;
	cvt.u64.u32 	%rd120, %r14;
	add.s64 	%rd121, %rd142, %rd120;
	shl.b64 	%rd122, %rd121, 2;
	add.s64 	%rd143, %rd31, %rd122;
	shr.u32 	%r211, %r16, 8;
	add.s32 	%r212, %r211, 1;
	and.b32  	%r213, %r212, 3;
	neg.s32 	%r301, %r213;
	mov.u32 	%r303, %r14;
$L__BB2_30:
	.pragma "nounroll";
	// begin inline asm
	ld.global.nc.u32 %r214, [%rd143];
	// end inline asm
	mov.b32 	%f288, %r214;
	add.f32 	%f410, %f410, %f288;
	add.s32 	%r303, %r303, 256;
	add.s64 	%rd143, %rd143, 1024;
	add.s32 	%r301, %r301, 1;
	setp.ne.s32 	%p41, %r301, 0;
	@%p41 bra 	$L__BB2_30;
$L__BB2_31:
	setp.lt.u32 	%p42, %r16, 768;
	@%p42 bra 	$L__BB2_34;
	cvt.u64.u32 	%rd124, %r303;
	add.s64 	%rd125, %rd142, %rd124;
	shl.b64 	%rd126, %rd125, 2;
	add.s64 	%rd144, %rd31, %rd126;
$L__BB2_33:
	// begin inline asm
	ld.global.nc.u32 %r215, [%rd144];
	// end inline asm
	mov.b32 	%f289, %r215;
	add.f32 	%f290, %f410, %f289;
	add.s64 	%rd128, %rd144, 1024;
	// begin inline asm
	ld.global.nc.u32 %r216, [%rd128];
	// end inline asm
	mov.b32 	%f291, %r216;
	add.f32 	%f292, %f290, %f291;
	add.s64 	%rd129, %rd144, 2048;
	// begin inline asm
	ld.global.nc.u32 %r217, [%rd129];
	// end inline asm
	mov.b32 	%f293, %r217;
	add.f32 	%f294, %f292, %f293;
	add.s64 	%rd130, %rd144, 3072;
	// begin inline asm
	ld.global.nc.u32 %r218, [%rd130];
	// end inline asm
	mov.b32 	%f295, %r218;
	add.f32 	%f410, %f294, %f295;
	add.s32 	%r303, %r303, 1024;
	add.s64 	%rd144, %rd144, 4096;
	setp.lt.s32 	%p43, %r303, %r15;
	@%p43 bra 	$L__BB2_33;
$L__BB2_34:
	// begin inline asm
	mov.u32 %r219, %laneid;
	// end inline asm
	mov.b32 	%r220, 1;
	mov.b32 	%r233, 31;
	mov.b32 	%r234, -1;
	// begin inline asm
	{  .reg .f32 r0;  .reg .pred p;  shfl.sync.down.b32 r0|p, %f410, %r220, %r233, %r234;  @p add.f32 r0, r0, %f410;  mov.f32 %f296, r0;}
	// end inline asm
	mov.b32 	%r223, 2;
	// begin inline asm
	{  .reg .f32 r0;  .reg .pred p;  shfl.sync.down.b32 r0|p, %f296, %r223, %r233, %r234;  @p add.f32 r0, r0, %f296;  mov.f32 %f299, r0;}
	// end inline asm
	mov.b32 	%r226, 4;
	// begin inline asm
	{  .reg .f32 r0;  .reg .pred p;  shfl.sync.down.b32 r0|p, %f299, %r226, %r233, %r234;  @p add.f32 r0, r0, %f299;  mov.f32 %f302, r0;}
	// end inline asm
	mov.b32 	%r229, 8;
	// begin inline asm
	{  .reg .f32 r0;  .reg .pred p;  shfl.sync.down.b32 r0|p, %f302, %r229, %r233, %r234;  @p add.f32 r0, r0, %f302;  mov.f32 %f305, r0;}
	// end inline asm
	mov.b32 	%r232, 16;
	// begin inline asm
	{  .reg .f32 r0;  .reg .pred p;  shfl.sync.down.b32 r0|p, %f305, %r232, %r233, %r234;  @p add.f32 r0, r0, %f305;  mov.f32 %f424, r0;}
	// end inline asm
	setp.ne.s32 	%p44, %r219, 0;
	@%p44 bra 	$L__BB2_36;
	shr.u32 	%r235, %r14, 3;
	and.b32  	%r236, %r235, 124;
	mov.u32 	%r237, _ZZN3cub18CUB_300001_SM_10006detail6reduce28DeviceReduceSingleTileKernelINS2_10policy_hubIfyN4cuda3std3__44plusIvEEE10Policy1000EPfSC_yS9_ffNS7_10__identityEEEvT0_T1_T2_T3_T4_T6_E12temp_storage;
	add.s32 	%r238, %r237, %r236;
	st.shared.f32 	[%r238+8], %f424;
$L__BB2_36:
	bar.sync 	0;
	setp.ne.s32 	%p45, %r14, 0;
	@%p45 bra 	$L__BB2_72;
	ld.shared.f32 	%f311, [_ZZN3cub18CUB_300001_SM_10006detail6reduce28DeviceReduceSingleTileKernelINS2_10policy_hubIfyN4cuda3std3__44plusIvEEE10Policy1000EPfSC_yS9_ffNS7_10__identityEEEvT0_T1_T2_T3_T4_T6_E12temp_storage+12];
	add.f32 	%f312, %f424, %f311;
	ld.shared.f32 	%f313, [_ZZN3cub18CUB_300001_SM_10006detail6reduce28DeviceReduceSingleTileKernelINS2_10policy_hubIfyN4cuda3std3__44plusIvEEE10Policy1000EPfSC_yS9_ffNS7_10__identityEEEvT0_T1_T2_T3_T4_T6_E12temp_storage+16];
	add.f32 	%f314, %f312, %f313;
	ld.shared.f32 	%f315, [_ZZN3cub18CUB_300001_SM_10006detail6reduce28DeviceReduceSingleTileKernelINS2_10policy_hubIfyN4cuda3std3__44plusIvEEE10Policy1000EPfSC_yS9_ffNS7_10__identityEEEvT0_T1_T2_T3_T4_T6_E12temp_storage+20];
	add.f32 	%f316, %f314, %f315;
	ld.shared.f32 	%f317, [_ZZN3cub18CUB_300001_SM_10006detail6reduce28DeviceReduceSingleTileKernelINS2_10policy_hubIfyN4cuda3std3__44plusIvEEE10Policy1000EPfSC_yS9_ffNS7_10__identityEEEvT0_T1_T2_T3_T4_T6_E12temp_storage+24];
	add.f32 	%f318, %f316, %f317;
	ld.shared.f32 	%f319, [_ZZN3cub18CUB_300001_SM_10006detail6reduce28DeviceReduceSingleTileKernelINS2_10policy_hubIfyN4cuda3std3__44plusIvEEE10Policy1000EPfSC_yS9_ffNS7_10__identityEEEvT0_T1_T2_T3_T4_T6_E12temp_storage+28];
	add.f32 	%f320, %f318, %f319;
	ld.shared.f32 	%f321, [_ZZN3cub18CUB_300001_SM_10006detail6reduce28DeviceReduceSingleTileKernelINS2_10policy_hubIfyN4cuda3std3__44plusIvEEE10Policy1000EPfSC_yS9_ffNS7_10__identityEEEvT0_T1_T2_T3_T4_T6_E12temp_storage+32];
	add.f32 	%f322, %f320, %f321;
	ld.shared.f32 	%f323, [_ZZN3cub18CUB_300001_SM_10006detail6reduce28DeviceReduceSingleTileKernelINS2_10policy_hubIfyN4cuda3std3__44plusIvEEE10Policy1000EPfSC_yS9_ffNS7_10__identityEEEvT0_T1_T2_T3_T4_T6_E12temp_storage+36];
	add.f32 	%f424, %f322, %f323;
	bra.uni 	$L__BB2_72;
$L__BB2_38:
	setp.gt.u64 	%p3, %rd32, 4095;
	@%p3 bra 	$L__BB2_56;
	cvt.u32.u64 	%r25, %rd32;
	mov.u32 	%r26, %tid.x;
	setp.ge.u32 	%p15, %r26, %r25;
	mov.f32 	%f416, 0f00000000;
	mov.u32 	%r308, %r26;
	@%p15 bra 	$L__BB2_41;
	mul.wide.u32 	%rd83, %r26, 4;
	add.s64 	%rd82, %rd31, %rd83;
	// begin inline asm
	ld.global.nc.u32 %r116, [%rd82];
	// end inline asm
	mov.b32 	%f416, %r116;
	add.s32 	%r308, %r26, 256;
$L__BB2_41:
	setp.ge.u32 	%p16, %r308, %r25;
	@%p16 bra 	$L__BB2_47;
	not.b32 	%r117, %r308;
	add.s32 	%r29, %r117, %r25;
	and.b32  	%r118, %r29, 768;
	setp.eq.s32 	%p17, %r118, 768;
	@%p17 bra 	$L__BB2_45;
	mul.wide.u32 	%rd84, %r308, 4;
	add.s64 	%rd145, %rd31, %rd84;
	shr.u32 	%r119, %r29, 8;
	add.s32 	%r120, %r119, 1;
	and.b32  	%r121, %r120, 3;
	neg.s32 	%r306, %r121;
$L__BB2_44:
	.pragma "nounroll";
	// begin inline asm
	ld.global.nc.u32 %r122, [%rd145];
	// end inline asm
	mov.b32 	%f155, %r122;
	add.f32 	%f416, %f416, %f155;
	add.s32 	%r308, %r308, 256;
	add.s64 	%rd145, %rd145, 1024;
	add.s32 	%r306, %r306, 1;
	setp.ne.s32 	%p18, %r306, 0;
	@%p18 bra 	$L__BB2_44;
$L__BB2_45:
	setp.lt.u32 	%p19, %r29, 768;
	@%p19 bra 	$L__BB2_47;
$L__BB2_46:
	mul.wide.s32 	%rd90, %r308, 4;
	add.s64 	%rd86, %rd31, %rd90;
	// begin inline asm
	ld.global.nc.u32 %r123, [%rd86];
	// end inline asm
	mov.b32 	%f156, %r123;
	add.f32 	%f157, %f416, %f156;
	add.s64 	%rd87, %rd86, 1024;
	// begin inline asm
	ld.global.nc.u32 %r124, [%rd87];
	// end inline asm
	mov.b32 	%f158, %r124;
	add.f32 	%f159, %f157, %f158;
	add.s64 	%rd88, %rd86, 2048;
	// begin inline asm
	ld.global.nc.u32 %r125, [%rd88];
	// end inline asm
	mov.b32 	%f160, %r125;
	add.f32 	%f161, %f159, %f160;
	add.s64 	%rd89, %rd86, 3072;
	// begin inline asm
	ld.global.nc.u32 %r126, [%rd89];
	// end inline asm
	mov.b32 	%f162, %r126;
	add.f32 	%f416, %f161, %f162;
	add.s32 	%r308, %r308, 1024;
	setp.lt.s32 	%p20, %r308, %r25;
	@%p20 bra 	$L__BB2_46;
$L__BB2_47:
	setp.lt.u64 	%p21, %rd32, 256;
	@%p21 bra 	$L__BB2_52;
	// begin inline asm
	mov.u32 %r151, %laneid;
	// end inline asm
	mov.b32 	%r152, 1;
	mov.b32 	%r165, 31;
	mov.b32 	%r166, -1;
	// begin inline asm
	{  .reg .f32 r0;  .reg .pred p;  shfl.sync.down.b32 r0|p, %f416, %r152, %r165, %r166;  @p add.f32 r0, r0, %f416;  mov.f32 %f198, r0;}
	// end inline asm
	mov.b32 	%r155, 2;
	// begin inline asm
	{  .reg .f32 r0;  .reg .pred p;  shfl.sync.down.b32 r0|p, %f198, %r155, %r165, %r166;  @p add.f32 r0, r0, %f198;  mov.f32 %f201, r0;}
	// end inline asm
	mov.b32 	%r158, 4;
	// begin inline asm
	{  .reg .f32 r0;  .reg .pred p;  shfl.sync.down.b32 r0|p, %f201, %r158, %r165, %r166;  @p add.f32 r0, r0, %f201;  mov.f32 %f204, r0;}
	// end inline asm
	mov.b32 	%r161, 8;
	// begin inline asm
	{  .reg .f32 r0;  .reg .pred p;  shfl.sync.down.b32 r0|p, %f204, %r161, %r165, %r166;  @p add.f32 r0, r0, %f204;  mov.f32 %f207, r0;}
	// end inline asm
	mov.b32 	%r164, 16;
	// begin inline asm
	{  .reg .f32 r0;  .reg .pred p;  shfl.sync.down.b32 r0|p, %f207, %r164, %r165, %r166;  @p add.f32 r0, r0, %f207;  mov.f32 %f424, r0;}
	// end inline asm
	setp.ne.s32 	%p32, %r151, 0;
	@%p32 bra 	$L__BB2_50;
	shr.u32 	%r167, %r26, 3;
	and.b32  	%r168, %r167, 124;
	mov.u32 	%r169, _ZZN3cub18CUB_300001_SM_10006detail6reduce28DeviceReduceSingleTileKernelINS2_10policy_hubIfyN4cuda3std3__44plusIvEEE10Policy1000EPfSC_yS9_ffNS7_10__identityEEEvT0_T1_T2_T3_T4_T6_E12temp_storage;
	add.s32 	%r170, %r169, %r168;
	st.shared.f32 	[%r170+8], %f424;
$L__BB2_50:
	bar.sync 	0;
	setp.ne.s32 	%p33, %r26, 0;
	@%p33 bra 	$L__BB2_72;
	ld.shared.f32 	%f213, [_ZZN3cub18CUB_300001_SM_10006detail6reduce28DeviceReduceSingleTileKernelINS2_10policy_hubIfyN4cuda3std3__44plusIvEEE10Policy1000EPfSC_yS9_ffNS7_10__identityEEEvT0_T1_T2_T3_T4_T6_E12temp_storage+12];
	add.f32 	%f214, %f424, %f213;
	ld.shared.f32 	%f215, [_ZZN3cub18CUB_300001_SM_10006detail6reduce28DeviceReduceSingleTileKernelINS2_10policy_hubIfyN4cuda3std3__44plusIvEEE10Policy1000EPfSC_yS9_ffNS7_10__identityEEEvT0_T1_T2_T3_T4_T6_E12temp_storage+16];
	add.f32 	%f216, %f214, %f215;
	ld.shared.f32 	%f217, [_ZZN3cub18CUB_300001_SM_10006detail6reduce28DeviceReduceSingleTileKernelINS2_10policy_hubIfyN4cuda3std3__44plusIvEEE10Policy1000EPfSC_yS9_ffNS7_10__identityEEEvT0_T1_T2_T3_T4_T6_E12temp_storage+20];
	add.f32 	%f218, %f216, %f217;
	ld.shared.f32 	%f219, [_ZZN3cub18CUB_300001_SM_10006detail6reduce28DeviceReduceSingleTileKernelINS2_10policy_hubIfyN4cuda3std3__44plusIvEEE10Policy1000EPfSC_yS9_ffNS7_10__identityEEEvT0_T1_T2_T3_T4_T6_E12temp_storage+24];
	add.f32 	%f220, %f218, %f219;
	ld.shared.f32 	%f221, [_ZZN3cub18CUB_300001_SM_10006detail6reduce28DeviceReduceSingleTileKernelINS2_10policy_hubIfyN4cuda3std3__44plusIvEEE10Policy1000EPfSC_yS9_ffNS7_10__identityEEEvT0_T1_T2_T3_T4_T6_E12temp_storage+28];
	add.f32 	%f222, %f220, %f221;
	ld.shared.f32 	%f223, [_ZZN3cub18CUB_300001_SM_10006detail6reduce28DeviceReduceSingleTileKernelINS2_10policy_hubIfyN4cuda3std3__44plusIvEEE10Policy1000EPfSC_yS9_ffNS7_10__identityEEEvT0_T1_T2_T3_T4_T6_E12temp_storage+32];
	add.f32 	%f224, %f222, %f223;
	ld.shared.f32 	%f225, [_ZZN3cub18CUB_300001_SM_10006detail6reduce28DeviceReduceSingleTileKernelINS2_10policy_hubIfyN4cuda3std3__44plusIvEEE10Policy1000EPfSC_yS9_ffNS7_10__identityEEEvT0_T1_T2_T3_T4_T6_E12temp_storage+36];
	add.f32 	%f424, %f224, %f225;
	bra.uni 	$L__BB2_72;
$L__BB2_52:
	// begin inline asm
	mov.u32 %r127, %laneid;
	// end inline asm
	and.b32  	%r143, %r26, 992;
	add.s32 	%r144, %r143, 32;
	setp.gt.u32 	%p22, %r144, %r25;
	not.b32 	%r145, %r143;
	add.s32 	%r146, %r25, %r145;
	selp.b32 	%r141, %r146, 31, %p22;
	mov.b32 	%r128, 1;
	mov.b32 	%r142, -1;
	// begin inline asm
	{  .reg .f32 r0;  .reg .pred p;  shfl.sync.down.b32 r0|p, %f416, %r128, %r141, %r142;  @p add.f32 r0, r0, %f416;  mov.f32 %f163, r0;}
	// end inline asm
	mov.b32 	%r131, 2;
	// begin inline asm
	{  .reg .f32 r0;  .reg .pred p;  shfl.sync.down.b32 r0|p, %f163, %r131, %r141, %r142;  @p add.f32 r0, r0, %f163;  mov.f32 %f166, r0;}
	// end inline asm
	mov.b32 	%r134, 4;
	// begin inline asm
	{  .reg .f32 r0;  .reg .pred p;  shfl.sync.down.b32 r0|p, %f166, %r134, %r141, %r142;  @p add.f32 r0, r0, %f166;  mov.f32 %f169, r0;}
	// end inline asm
	mov.b32 	%r137, 8;
	// begin inline asm
	{  .reg .f32 r0;  .reg .pred p;  shfl.sync.down.b32 r0|p, %f169, %r137, %r141, %r142;  @p add.f32 r0, r0, %f169;  mov.f32 %f172, r0;}
	// end inline asm
	mov.b32 	%r140, 16;
	// begin inline asm
	{  .reg .f32 r0;  .reg .pred p;  shfl.sync.down.b32 r0|p, %f172, %r140, %r141, %r142;  @p add.f32 r0, r0, %f172;  mov.f32 %f424, r0;}
	// end inline asm
	setp.ne.s32 	%p23, %r127, 0;
	@%p23 bra 	$L__BB2_54;
	shr.u32 	%r147, %r26, 3;
	and.b32  	%r148, %r147, 124;
	mov.u32 	%r149, _ZZN3cub18CUB_300001_SM_10006detail6reduce28DeviceReduceSingleTileKernelINS2_10policy_hubIfyN4cuda3std3__44plusIvEEE10Policy1000EPfSC_yS9_ffNS7_10__identityEEEvT0_T1_T2_T3_T4_T6_E12temp_storage;
	add.s32 	%r150, %r149, %r148;
	st.shared.f32 	[%r150+8], %f424;
$L__BB2_54:
	bar.sync 	0;
	setp.ne.s32 	%p24, %r26, 0;
	@%p24 bra 	$L__BB2_72;
	setp.gt.u64 	%p25, %rd32, 32;
	ld.shared.f32 	%f178, [_ZZN3cub18CUB_300001_SM_10006detail6reduce28DeviceReduceSingleTileKernelINS2_10policy_hubIfyN4cuda3std3__44plusIvEEE10Policy1000EPfSC_yS9_ffNS7_10__identityEEEvT0_T1_T2_T3_T4_T6_E12temp_storage+12];
	add.f32 	%f179, %f424, %f178;
	selp.f32 	%f180, %f179, %f424, %p25;
	setp.gt.u64 	%p26, %rd32, 64;
	ld.shared.f32 	%f181, [_ZZN3cub18CUB_300001_SM_10006detail6reduce28DeviceReduceSingleTileKernelINS2_10policy_hubIfyN4cuda3std3__44plusIvEEE10Policy1000EPfSC_yS9_ffNS7_10__identityEEEvT0_T1_T2_T3_T4_T6_E12temp_storage+16];
	add.f32 	%f182, %f181, %f180;
	selp.f32 	%f183, %f182, %f180, %p26;
	setp.gt.u64 	%p27, %rd32, 96;
	ld.shared.f32 	%f184, [_ZZN3cub18CUB_300001_SM_10006detail6reduce28DeviceReduceSingleTileKernelINS2_10policy_hubIfyN4cuda3std3__44plusIvEEE10Policy1000EPfSC_yS9_ffNS7_10__identityEEEvT0_T1_T2_T3_T4_T6_E12temp_storage+20];
	add.f32 	%f185, %f184, %f183;
	selp.f32 	%f186, %f185, %f183, %p27;
	setp.gt.u64 	%p28, %rd32, 128;
	ld.shared.f32 	%f187, [_ZZN3cub18CUB_300001_SM_10006detail6reduce28DeviceReduceSingleTileKernelINS2_10policy_hubIfyN4cuda3std3__44plusIvEEE10Policy1000EPfSC_yS9_ffNS7_10__identityEEEvT0_T1_T2_T3_T4_T6_E12temp_storage+24];
	add.f32 	%f188, %f187, %f186;
	selp.f32 	%f189, %f188, %f186, %p28;
	setp.gt.u64 	%p29, %rd32, 160;
	ld.shared.f32 	%f190, [_ZZN3cub18CUB_300001_SM_10006detail6reduce28DeviceReduceSingleTileKernelINS2_10policy_hubIfyN4cuda3std3__44plusIvEEE10Policy1000EPfSC_yS9_ffNS7_10__identityEEEvT0_T1_T2_T3_T4_T6_E12temp_storage+28];
	add.f32 	%f191, %f190, %f189;
	selp.f32 	%f192, %f191, %f189, %p29;
	setp.gt.u64 	%p30, %rd32, 192;
	ld.shared.f32 	%f193, [_ZZN3cub18CUB_300001_SM_10006detail6reduce28DeviceReduceSingleTileKernelINS2_10policy_hubIfyN4cuda3std3__44plusIvEEE10Policy1000EPfSC_yS9_ffNS7_10__identityEEEvT0_T1_T2_T3_T4_T6_E12temp_storage+32];
	add.f32 	%f194, %f193, %f192;
	selp.f32 	%f195, %f194, %f192, %p30;
	setp.gt.u64 	%p31, %rd32, 224;
	ld.shared.f32 	%f196, [_ZZN3cub18CUB_300001_SM_10006detail6reduce28DeviceReduceSingleTileKernelINS2_10policy_hubIfyN4cuda3std3__44plusIvEEE10Policy1000EPfSC_yS9_ffNS7_10__identityEEEvT0_T1_T2_T3_T4_T6_E12temp_storage+36];
	add.f32 	%f197, %f196, %f195;
	selp.f32 	%f424, %f197, %f195, %p31;
	bra.uni 	$L__BB2_72;
$L__BB2_56:
	mov.u32 	%r38, %tid.x;
	cvt.u64.u32 	%rd19, %r38;
	mul.wide.u32 	%rd52, %r38, 4;
	add.s64 	%rd35, %rd31, %rd52;
	// begin inline asm
	ld.global.nc.u32 %r49, [%rd35];
	// end inline asm
	mov.b32 	%f55, %r49;
	add.s64 	%rd36, %rd35, 1024;
	// begin inline asm
	ld.global.nc.u32 %r50, [%rd36];
	// end inline asm
	mov.b32 	%f56, %r50;
	add.s64 	%rd37, %rd35, 2048;
	// begin inline asm
	ld.global.nc.u32 %r51, [%rd37];
	// end inline asm
	mov.b32 	%f57, %r51;
	add.s64 	%rd38, %rd35, 3072;
	// begin inline asm
	ld.global.nc.u32 %r52, [%rd38];
	// end inline asm
	mov.b32 	%f58, %r52;
	add.s64 	%rd39, %rd35, 4096;
	// begin inline asm
	ld.global.nc.u32 %r53, [%rd39];
	// end inline asm
	mov.b32 	%f59, %r53;
	add.s64 	%rd40, %rd35, 5120;
	// begin inline asm
	ld.global.nc.u32 %r54, [%rd40];
	// end inline asm
	mov.b32 	%f60, %r54;
	add.s64 	%rd41, %rd35, 6144;
	// begin inline asm
	ld.global.nc.u32 %r55, [%rd41];
	// end inline asm
	mov.b32 	%f61, %r55;
	add.s64 	%rd42, %rd35, 7168;
	// begin inline asm
	ld.global.nc.u32 %r56, [%rd42];
	// end inline asm
	mov.b32 	%f62, %r56;
	add.s64 	%rd43, %rd35, 8192;
	// begin inline asm
	ld.global.nc.u32 %r57, [%rd43];
	// end inline asm
	mov.b32 	%f63, %r57;
	add.s64 	%rd44, %rd35, 9216;
	// begin inline asm
	ld.global.nc.u32 %r58, [%rd44];
	// end inline asm
	mov.b32 	%f64, %r58;
	add.s64 	%rd45, %rd35, 10240;
	// begin inline asm
	ld.global.nc.u32 %r59, [%rd45];
	// end inline asm
	mov.b32 	%f65, %r59;
	add.s64 	%rd46, %rd35, 11264;
	// begin inline asm
	ld.global.nc.u32 %r60, [%rd46];
	// end inline asm
	mov.b32 	%f66, %r60;
	add.s64 	%rd47, %rd35, 12288;
	// begin inline asm
	ld.global.nc.u32 %r61, [%rd47];
	// end inline asm
	mov.b32 	%f67, %r61;
	add.s64 	%rd48, %rd35, 13312;
	// begin inline asm
	ld.global.nc.u32 %r62, [%rd48];
	// end inline asm
	mov.b32 	%f68, %r62;
	add.s64 	%rd49, %rd35, 14336;
	// begin inline asm
	ld.global.nc.u32 %r63, [%rd49];
	// end inline asm
	mov.b32 	%f69, %r63;
	add.s64 	%rd50, %rd35, 15360;
	// begin inline asm
	ld.global.nc.u32 %r64, [%rd50];
	// end inline asm
	mov.b32 	%f70, %r64;
	add.f32 	%f71, %f55, %f56;
	add.f32 	%f72, %f57, %f58;
	add.f32 	%f73, %f59, %f60;
	add.f32 	%f74, %f61, %f62;
	add.f32 	%f75, %f63, %f64;
	add.f32 	%f76, %f65, %f66;
	add.f32 	%f77, %f67, %f68;
	add.f32 	%f78, %f69, %f70;
	add.f32 	%f79, %f71, %f72;
	add.f32 	%f80, %f73, %f74;
	add.f32 	%f81, %f75, %f76;
	add.f32 	%f82, %f77, %f78;
	add.f32 	%f83, %f79, %f80;
	add.f32 	%f84, %f81, %f82;
	add.f32 	%f423, %f83, %f84;
	add.s64 	%rd21, %rd32, -4096;
	setp.lt.u64 	%p4, %rd21, 4096;
	mov.b64 	%rd147, 4096;
	@%p4 bra 	$L__BB2_60;
	mov.b64 	%rd147, 4096;
$L__BB2_58:
	shl.b64 	%rd70, %rd147, 2;
	add.s64 	%rd54, %rd35, %rd70;
	// begin inline asm
	ld.global.nc.u32 %r65, [%rd54];
	// end inline asm
	mov.b32 	%f85, %r65;
	add.s64 	%rd55, %rd54, 1024;
	// begin inline asm
	ld.global.nc.u32 %r66, [%rd55];
	// end inline asm
	mov.b32 	%f86, %r66;
	add.s64 	%rd56, %rd54, 2048;
	// begin inline asm
	ld.global.nc.u32 %r67, [%rd56];
	// end inline asm
	mov.b32 	%f87, %r67;
	add.s64 	%rd57, %rd54, 3072;
	// begin inline asm
	ld.global.nc.u32 %r68, [%rd57];
	// end inline asm
	mov.b32 	%f88, %r68;
	add.s64 	%rd58, %rd54, 4096;
	// begin inline asm
	ld.global.nc.u32 %r69, [%rd58];
	// end inline asm
	mov.b32 	%f89, %r69;
	add.s64 	%rd59, %rd54, 5120;
	// begin inline asm
	ld.global.nc.u32 %r70, [%rd59];
	// end inline asm
	mov.b32 	%f90, %r70;
	add.s64 	%rd60, %rd54, 6144;
	// begin inline asm
	ld.global.nc.u32 %r71, [%rd60];
	// end inline asm
	mov.b32 	%f91, %r71;
	add.s64 	%rd61, %rd54, 7168;
	// begin inline asm
	ld.global.nc.u32 %r72, [%rd61];
	// end inline asm
	mov.b32 	%f92, %r72;
	add.s64 	%rd62, %rd54, 8192;
	// begin inline asm
	ld.global.nc.u32 %r73, [%rd62];
	// end inline asm
	mov.b32 	%f93, %r73;
	add.s64 	%rd63, %rd54, 9216;
	// begin inline asm
	ld.global.nc.u32 %r74, [%rd63];
	// end inline asm
	mov.b32 	%f94, %r74;
	add.s64 	%rd64, %rd54, 10240;
	// begin inline asm
	ld.global.nc.u32 %r75, [%rd64];
	// end inline asm
	mov.b32 	%f95, %r75;
	add.s64 	%rd65, %rd54, 11264;
	// begin inline asm
	ld.global.nc.u32 %r76, [%rd65];
	// end inline asm
	mov.b32 	%f96, %r76;
	add.s64 	%rd66, %rd54, 12288;
	// begin inline asm
	ld.global.nc.u32 %r77, [%rd66];
	// end inline asm
	mov.b32 	%f97, %r77;
	add.s64 	%rd67, %rd54, 13312;
	// begin inline asm
	ld.global.nc.u32 %r78, [%rd67];
	// end inline asm
	mov.b32 	%f98, %r78;
	add.s64 	%rd68, %rd54, 14336;
	// begin inline asm
	ld.global.nc.u32 %r79, [%rd68];
	// end inline asm
	mov.b32 	%f99, %r79;
	add.s64 	%rd69, %rd54, 15360;
	// begin inline asm
	ld.global.nc.u32 %r80, [%rd69];
	// end inline asm
	mov.b32 	%f100, %r80;
	add.f32 	%f101, %f423, %f85;
	add.f32 	%f102, %f86, %f87;
	add.f32 	%f103, %f88, %f89;
	add.f32 	%f104, %f90, %f91;
	add.f32 	%f105, %f92, %f93;
	add.f32 	%f106, %f94, %f95;
	add.f32 	%f107, %f96, %f97;
	add.f32 	%f108, %f98, %f99;
	add.f32 	%f109, %f101, %f102;
	add.f32 	%f110, %f103, %f104;
	add.f32 	%f111, %f105, %f106;
	add.f32 	%f112, %f107, %f108;
	add.f32 	%f113, %f109, %f110;
	add.f32 	%f114, %f111, %f112;
	add.f32 	%f115, %f113, %f114;
	add.f32 	%f423, %f115, %f100;
	sub.s64 	%rd71, %rd32, %rd147;
	setp.lt.u64 	%p5, %rd71, 4096;
	@%p5 bra 	$L__BB2_68;
	add.s64 	%rd147, %rd147, 4096;
	setp.le.u64 	%p6, %rd147, %rd21;
	@%p6 bra 	$L__BB2_58;
$L__BB2_60:
	setp.le.u64 	%p7, %rd32, %rd147;
	@%p7 bra 	$L__BB2_68;
	cvt.u32.u64 	%r81, %rd147;
	cvt.u32.u64 	%r82, %rd32;
	sub.s32 	%r39, %r82, %r81;
	setp.ge.s32 	%p8, %r38, %r39;
	@%p8 bra 	$L__BB2_68;
	not.b32 	%r84, %r38;
	add.s32 	%r85, %r84, %r82;
	sub.s32 	%r40, %r85, %r81;
	and.b32  	%r87, %r40, 768;
	setp.eq.s32 	%p9, %r87, 768;
	mov.u32 	%r312, %r38;
	@%p9 bra 	$L__BB2_65;
	add.s64 	%rd72, %rd147, %rd19;
	shl.b64 	%rd73, %rd72, 2;
	add.s64 	%rd148, %rd31, %rd73;
	shr.u32 	%r88, %r40, 8;
	add.s32 	%r89, %r88, 1;
	and.b32  	%r90, %r89, 3;
	neg.s32 	%r310, %r90;
	mov.u32 	%r312, %r38;
$L__BB2_64:
	.pragma "nounroll";
	// begin inline asm
	ld.global.nc.u32 %r91, [%rd148];
	// end inline asm
	mov.b32 	%f117, %r91;
	add.f32 	%f423, %f423, %f117;
	add.s32 	%r312, %r312, 256;
	add.s64 	%rd148, %rd148, 1024;
	add.s32 	%r310, %r310, 1;
	setp.ne.s32 	%p10, %r310, 0;
	@%p10 bra 	$L__BB2_64;
$L__BB2_65:
	setp.lt.u32 	%p11, %r40, 768;
	@%p11 bra 	$L__BB2_68;
	cvt.u64.u32 	%rd75, %r312;
	add.s64 	%rd76, %rd147, %rd75;
	shl.b64 	%rd77, %rd76, 2;
	add.s64 	%rd149, %rd31, %rd77;
$L__BB2_67:
	// begin inline asm
	ld.global.nc.u32 %r92, [%rd149];
	// end inline asm
	mov.b32 	%f118, %r92;
	add.f32 	%f119, %f423, %f118;
	add.s64 	%rd79, %rd149, 1024;
	// begin inline asm
	ld.global.nc.u32 %r93, [%rd79];
	// end inline asm
	mov.b32 	%f120, %r93;
	add.f32 	%f121, %f119, %f120;
	add.s64 	%rd80, %rd149, 2048;
	// begin inline asm
	ld.global.nc.u32 %r94, [%rd80];
	// end inline asm
	mov.b32 	%f122, %r94;
	add.f32 	%f123, %f121, %f122;
	add.s64 	%rd81, %rd149, 3072;
	// begin inline asm
	ld.global.nc.u32 %r95, [%rd81];
	// end inline asm
	mov.b32 	%f124, %r95;
	add.f32 	%f423, %f123, %f124;
	add.s32 	%r312, %r312, 1024;
	add.s64 	%rd149, %rd149, 4096;
	setp.lt.s32 	%p12, %r312, %r39;
	@%p12 bra 	$L__BB2_67;
$L__BB2_68:
	// begin inline asm
	mov.u32 %r96, %laneid;
	// end inline asm
	mov.b32 	%r97, 1;
	mov.b32 	%r110, 31;
	mov.b32 	%r111, -1;
	// begin inline asm
	{  .reg .f32 r0;  .reg .pred p;  shfl.sync.down.b32 r0|p, %f423, %r97, %r110, %r111;  @p add.f32 r0, r0, %f423;  mov.f32 %f125, r0;}
	// end inline asm
	mov.b32 	%r100, 2;
	// begin inline asm
	{  .reg .f32 r0;  .reg .pred p;  shfl.sync.down.b32 r0|p, %f125, %r100, %r110, %r111;  @p add.f32 r0, r0, %f125;  mov.f32 %f128, r0;}
	// end inline asm
	mov.b32 	%r103, 4;
	// begin inline asm
	{  .reg .f32 r0;  .reg .pred p;  shfl.sync.down.b32 r0|p, %f128, %r103, %r110, %r111;  @p add.f32 r0, r0, %f128;  mov.f32 %f131, r0;}
	// end inline asm
	mov.b32 	%r106, 8;
	// begin inline asm
	{  .reg .f32 r0;  .reg .pred p;  shfl.sync.down.b32 r0|p, %f131, %r106, %r110, %r111;  @p add.f32 r0, r0, %f131;  mov.f32 %f134, r0;}
	// end inline asm
	mov.b32 	%r109, 16;
	// begin inline asm
	{  .reg .f32 r0;  .reg .pred p;  shfl.sync.down.b32 r0|p, %f134, %r109, %r110, %r111;  @p add.f32 r0, r0, %f134;  mov.f32 %f424, r0;}
	// end inline asm
	setp.ne.s32 	%p13, %r96, 0;
	@%p13 bra 	$L__BB2_70;
	shr.u32 	%r112, %r38, 3;
	and.b32  	%r113, %r112, 124;
	mov.u32 	%r114, _ZZN3cub18CUB_300001_SM_10006detail6reduce28DeviceReduceSingleTileKernelINS2_10policy_hubIfyN4cuda3std3__44plusIvEEE10Policy1000EPfSC_yS9_ffNS7_10__identityEEEvT0_T1_T2_T3_T4_T6_E12temp_storage;
	add.s32 	%r115, %r114, %r113;
	st.shared.f32 	[%r115+8], %f424;
$L__BB2_70:
	bar.sync 	0;
	setp.ne.s32 	%p14, %r38, 0;
	@%p14 bra 	$L__BB2_72;
	ld.shared.f32 	%f140, [_ZZN3cub18CUB_300001_SM_10006detail6reduce28DeviceReduceSingleTileKernelINS2_10policy_hubIfyN4cuda3std3__44plusIvEEE10Policy1000EPfSC_yS9_ffNS7_10__identityEEEvT0_T1_T2_T3_T4_T6_E12temp_storage+12];
	add.f32 	%f141, %f424, %f140;
	ld.shared.f32 	%f142, [_ZZN3cub18CUB_300001_SM_10006detail6reduce28DeviceReduceSingleTileKernelINS2_10policy_hubIfyN4cuda3std3__44plusIvEEE10Policy1000EPfSC_yS9_ffNS7_10__identityEEEvT0_T1_T2_T3_T4_T6_E12temp_storage+16];
	add.f32 	%f143, %f141, %f142;
	ld.shared.f32 	%f144, [_ZZN3cub18CUB_300001_SM_10006detail6reduce28DeviceReduceSingleTileKernelINS2_10policy_hubIfyN4cuda3std3__44plusIvEEE10Policy1000EPfSC_yS9_ffNS7_10__identityEEEvT0_T1_T2_T3_T4_T6_E12temp_storage+20];
	add.f32 	%f145, %f143, %f144;
	ld.shared.f32 	%f146, [_ZZN3cub18CUB_300001_SM_10006detail6reduce28DeviceReduceSingleTileKernelINS2_10policy_hubIfyN4cuda3std3__44plusIvEEE10Policy1000EPfSC_yS9_ffNS7_10__identityEEEvT0_T1_T2_T3_T4_T6_E12temp_storage+24];
	add.f32 	%f147, %f145, %f146;
	ld.shared.f32 	%f148, [_ZZN3cub18CUB_300001_SM_10006detail6reduce28DeviceReduceSingleTileKernelINS2_10policy_hubIfyN4cuda3std3__44plusIvEEE10Policy1000EPfSC_yS9_ffNS7_10__identityEEEvT0_T1_T2_T3_T4_T6_E12temp_storage+28];
	add.f32 	%f149, %f147, %f148;
	ld.shared.f32 	%f150, [_ZZN3cub18CUB_300001_SM_10006detail6reduce28DeviceReduceSingleTileKernelINS2_10policy_hubIfyN4cuda3std3__44plusIvEEE10Policy1000EPfSC_yS9_ffNS7_10__identityEEEvT0_T1_T2_T3_T4_T6_E12temp_storage+32];
	add.f32 	%f151, %f149, %f150;
	ld.shared.f32 	%f152, [_ZZN3cub18CUB_300001_SM_10006detail6reduce28DeviceReduceSingleTileKernelINS2_10policy_hubIfyN4cuda3std3__44plusIvEEE10Policy1000EPfSC_yS9_ffNS7_10__identityEEEvT0_T1_T2_T3_T4_T6_E12temp_storage+36];
	add.f32 	%f424, %f151, %f152;
$L__BB2_72:
	mov.u32 	%r294, %tid.x;
	setp.ne.s32 	%p65, %r294, 0;
	@%p65 bra 	$L__BB2_74;
	add.f32 	%f397, %f54, %f424;
	st.global.f32 	[%rd1], %f397;
$L__BB2_74:
	ret;

}
	// .globl	_ZN3cub18CUB_300001_SM_10006detail6reduce18DeviceReduceKernelINS2_10policy_hubIfyN4cuda3std3__44plusIvEEE10Policy1000EPfyS9_fNS7_10__identityEEEvT0_PT3_T1_NS0_13GridEvenShareISH_EET2_T4_
.visible .entry _ZN3cub18CUB_300001_SM_10006detail6reduce18DeviceReduceKernelINS2_10policy_hubIfyN4cuda3std3__44plusIvEEE10Policy1000EPfyS9_fNS7_10__identityEEEvT0_PT3_T1_NS0_13GridEvenShareISH_EET2_T4_(
	.param .u64 .ptr .align 1 _ZN3cub18CUB_300001_SM_10006detail6reduce18DeviceReduceKernelINS2_10policy_hubIfyN4cuda3std3__44plusIvEEE10Policy1000EPfyS9_fNS7_10__identityEEEvT0_PT3_T1_NS0_13GridEvenShareISH_EET2_T4__param_0,
	.param .u64 .ptr .align 1 _ZN3cub18CUB_300001_SM_10006detail6reduce18DeviceReduceKernelINS2_10policy_hubIfyN4cuda3std3__44plusIvEEE10Policy1000EPfyS9_fNS7_10__identityEEEvT0_PT3_T1_NS0_13GridEvenShareISH_EET2_T4__param_1,
	.param .u64 _ZN3cub18CUB_300001_SM_10006detail6reduce18DeviceReduceKernelINS2_10policy_hubIfyN4cuda3std3__44plusIvEEE10Policy1000EPfyS9_fNS7_10__identityEEEvT0_PT3_T1_NS0_13GridEvenShareISH_EET2_T4__param_2,
	.param .align 8 .b8 _ZN3cub18CUB_300001_SM_10006detail6reduce18DeviceReduceKernelINS2_10policy_hubIfyN4cuda3std3__44plusIvEEE10Policy1000EPfyS9_fNS7_10__identityEEEvT0_PT3_T1_NS0_13GridEvenShareISH_EET2_T4__param_3[72],
	.param .align 1 .b8 _ZN3cub18CUB_300001_SM_10006detail6reduce18DeviceReduceKernelINS2_10policy_hubIfyN4cuda3std3__44plusIvEEE10Policy1000EPfyS9_fNS7_10__identityEEEvT0_PT3_T1_NS0_13GridEvenShareISH_EET2_T4__param_4[1],
	.param .align 1 .b8 _ZN3cub18CUB_300001_SM_10006detail6reduce18DeviceReduceKernelINS2_10policy_hubIfyN4cuda3std3__44plusIvEEE10Policy1000EPfyS9_fNS7_10__identityEEEvT0_PT3_T1_NS0_13GridEvenShareISH_EET2_T4__param_5[1]
)
.maxntid 256
{
	.reg .pred 	%p<65>;
	.reg .b32 	%r<352>;
	.reg .b32 	%f<419>;
	.reg .b64 	%rd<174>;
	// demoted variable
	.shared .align 4 .b8 _ZZN3cub18CUB_300001_SM_10006detail6reduce18DeviceReduceKernelINS2_10policy_hubIfyN4cuda3std3__44plusIvEEE10Policy1000EPfyS9_fNS7_10__identityEEEvT0_PT3_T1_NS0_13GridEvenShareISH_EET2_T4_E12temp_storage[44];
	ld.param.u64 	%rd1, [_ZN3cub18CUB_300001_SM_10006detail6reduce18DeviceReduceKernelINS2_10policy_hubIfyN4cuda3std3__44plusIvEEE10Policy1000EPfyS9_fNS7_10__identityEEEvT0_PT3_T1_NS0_13GridEvenShareISH_EET2_T4__param_3+32];
	ld.param.u64 	%rd39, [_ZN3cub18CUB_300001_SM_10006detail6reduce18DeviceReduceKernelINS2_10policy_hubIfyN4cuda3std3__44plusIvEEE10Policy1000EPfyS9_fNS7_10__identityEEEvT0_PT3_T1_NS0_13GridEvenShareISH_EET2_T4__param_0];
	ld.param.u32 	%r1, [_ZN3cub18CUB_300001_SM_10006detail6reduce18DeviceReduceKernelINS2_10policy_hubIfyN4cuda3std3__44plusIvEEE10Policy1000EPfyS9_fNS7_10__identityEEEvT0_PT3_T1_NS0_13GridEvenShareISH_EET2_T4__param_3+40];
	mov.u32 	%r2, %ctaid.x;
	shl.b32 	%r59, %r1, 12;
	cvt.s64.s32 	%rd2, %r59;
	shl.b32 	%r60, %r2, 12;
	cvt.u64.u32 	%rd3, %r60;
	and.b64  	%rd41, %rd39, 15;
	setp.ne.s64 	%p1, %rd41, 0;
	@%p1 bra 	$L__BB3_35;
	sub.s64 	%rd4, %rd1, %rd3;
	setp.gt.u64 	%p33, %rd4, 4095;
	@%p33 bra 	$L__BB3_19;
	cvt.u32.u64 	%r271, %rd3;
	cvt.u32.u64 	%r3, %rd1;
	sub.s32 	%r4, %r3, %r271;
	mov.u32 	%r5, %tid.x;
	setp.ge.s32 	%p45, %r5, %r4;
	mov.f32 	%f399, 0f00000000;
	mov.u32 	%r335, %r5;
	@%p45 bra 	$L__BB3_4;
	add.s32 	%r274, %r271, %r5;
	mul.wide.u32 	%rd146, %r274, 4;
	add.s64 	%rd145, %rd39, %rd146;
	// begin inline asm
	ld.global.nc.u32 %r272, [%rd145];
	// end inline asm
	mov.b32 	%f399, %r272;
	add.s32 	%r335, %r5, 256;
$L__BB3_4:
	setp.ge.s32 	%p46, %r335, %r4;
	@%p46 bra 	$L__BB3_10;
	not.b32 	%r275, %r335;
	add.s32 	%r8, %r275, %r3;
	and.b32  	%r276, %r8, 768;
	setp.eq.s32 	%p47, %r276, 768;
	@%p47 bra 	$L__BB3_8;
	cvt.u64.u32 	%rd147, %r335;
	add.s64 	%rd148, %rd147, %rd3;
	shl.b64 	%rd149, %rd148, 2;
	add.s64 	%rd162, %rd39, %rd149;
	shr.u32 	%r277, %r8, 8;
	add.s32 	%r278, %r277, 1;
	and.b32  	%r279, %r278, 3;
	neg.s32 	%r333, %r279;
$L__BB3_7:
	.pragma "nounroll";
	// begin inline asm
	ld.global.nc.u32 %r280, [%rd162];
	// end inline asm
	mov.b32 	%f323, %r280;
	add.f32 	%f399, %f399, %f323;
	add.s32 	%r335, %r335, 256;
	add.s64 	%rd162, %rd162, 1024;
	add.s32 	%r333, %r333, 1;
	setp.ne.s32 	%p48, %r333, 0;
	@%p48 bra 	$L__BB3_7;
$L__BB3_8:
	sub.s32 	%r282, %r8, %r271;
	setp.lt.u32 	%p49, %r282, 768;
	@%p49 bra 	$L__BB3_10;
$L__BB3_9:
	cvt.s64.s32 	%rd155, %r335;
	add.s64 	%rd156, %rd3, %rd155;
	shl.b64 	%rd157, %rd156, 2;
	add.s64 	%rd151, %rd39, %rd157;
	// begin inline asm
	ld.global.nc.u32 %r283, [%rd151];
	// end inline asm
	mov.b32 	%f324, %r283;
	add.f32 	%f325, %f399, %f324;
	add.s64 	%rd152, %rd151, 1024;
	// begin inline asm
	ld.global.nc.u32 %r284, [%rd152];
	// end inline asm
	mov.b32 	%f326, %r284;
	add.f32 	%f327, %f325, %f326;
	add.s64 	%rd153, %rd151, 2048;
	// begin inline asm
	ld.global.nc.u32 %r285, [%rd153];
	// end inline asm
	mov.b32 	%f328, %r285;
	add.f32 	%f329, %f327, %f328;
	add.s64 	%rd154, %rd151, 3072;
	// begin inline asm
	ld.global.nc.u32 %r286, [%rd154];
	// end inline asm
	mov.b32 	%f330, %r286;
	add.f32 	%f399, %f329, %f330;
	add.s32 	%r335, %r335, 1024;
	setp.lt.s32 	%p50, %r335, %r4;
	@%p50 bra 	$L__BB3_9;
$L__BB3_10:
	setp.lt.s32 	%p51, %r4, 256;
	@%p51 bra 	$L__BB3_15;
	// begin inline asm
	mov.u32 %r311, %laneid;
	// end inline asm
	mov.b32 	%r312, 1;
	mov.b32 	%r325, 31;
	mov.b32 	%r326, -1;
	// begin inline asm
	{  .reg .f32 r0;  .reg .pred p;  shfl.sync.down.b32 r0|p, %f399, %r312, %r325, %r326;  @p add.f32 r0, r0, %f399;  mov.f32 %f366, r0;}
	// end inline asm
	mov.b32 	%r315, 2;
	// begin inline asm
	{  .reg .f32 r0;  .reg .pred p;  shfl.sync.down.b32 r0|p, %f366, %r315, %r325, %r326;  @p add.f32 r0, r0, %f366;  mov.f32 %f369, r0;}
	// end inline asm
	mov.b32 	%r318, 4;
	// begin inline asm
	{  .reg .f32 r0;  .reg .pred p;  shfl.sync.down.b32 r0|p, %f369, %r318, %r325, %r326;  @p add.f32 r0, r0, %f369;  mov.f32 %f372, r0;}
	// end inline asm
	mov.b32 	%r321, 8;
	// begin inline asm
	{  .reg .f32 r0;  .reg .pred p;  shfl.sync.down.b32 r0|p, %f372, %r321, %r325, %r326;  @p add.f32 r0, r0, %f372;  mov.f32 %f375, r0;}
	// end inline asm
	mov.b32 	%r324, 16;
	// begin inline asm
	{  .reg .f32 r0;  .reg .pred p;  shfl.sync.down.b32 r0|p, %f375, %r324, %r325, %r326;  @p add.f32 r0, r0, %f375;  mov.f32 %f418, r0;}
	// end inline asm
	setp.ne.s32 	%p62, %r311, 0;
	@%p62 bra 	$L__BB3_13;
	shr.u32 	%r327, %r5, 3;
	and.b32  	%r328, %r327, 124;
	mov.u32 	%r329, _ZZN3cub18CUB_300001_SM_10006detail6reduce18DeviceReduceKernelINS2_10policy_hubIfyN4cuda3std3__44plusIvEEE10Policy1000EPfyS9_fNS7_10__identityEEEvT0_PT3_T1_NS0_13GridEvenShareISH_EET2_T4_E12temp_storage;
	add.s32 	%r330, %r329, %r328;
	st.shared.f32 	[%r330+8], %f418;
$L__BB3_13:
	bar.sync 	0;
	setp.ne.s32 	%p63, %r5, 0;
	@%p63 bra 	$L__BB3_69;
	ld.shared.f32 	%f381, [_ZZN3cub18CUB_300001_SM_10006detail6reduce18DeviceReduceKernelINS2_10policy_hubIfyN4cuda3std3__44plusIvEEE10Policy1000EPfyS9_fNS7_10__identityEEEvT0_PT3_T1_NS0_13GridEvenShareISH_EET2_T4_E12temp_storage+12];
	add.f32 	%f382, %f418, %f381;
	ld.shared.f32 	%f383, [_ZZN3cub18CUB_300001_SM_10006detail6reduce18DeviceReduceKernelINS2_10policy_hubIfyN4cuda3std3__44plusIvEEE10Policy1000EPfyS9_fNS7_10__identityEEEvT0_PT3_T1_NS0_13GridEvenShareISH_EET2_T4_E12temp_storage+16];
	add.f32 	%f384, %f382, %f383;
	ld.shared.f32 	%f385, [_ZZN3cub18CUB_300001_SM_10006detail6reduce18DeviceReduceKernelINS2_10policy_hubIfyN4cuda3std3__44plusIvEEE10Policy1000EPfyS9_fNS7_10__identityEEEvT0_PT3_T1_NS0_13GridEvenShareISH_EET2_T4_E12temp_storage+20];
	add.f32 	%f386, %f384, %f385;
	ld.shared.f32 	%f387, [_ZZN3cub18CUB_300001_SM_10006detail6reduce18DeviceReduceKernelINS2_10policy_hubIfyN4cuda3std3__44plusIvEEE10Policy1000EPfyS9_fNS7_10__identityEEEvT0_PT3_T1_NS0_13GridEvenShareISH_EET2_T4_E12temp_storage+24];
	add.f32 	%f388, %f386, %f387;
	ld.shared.f32 	%f389, [_ZZN3cub18CUB_300001_SM_10006detail6reduce18DeviceReduceKernelINS2_10policy_hubIfyN4cuda3std3__44plusIvEEE10Policy1000EPfyS9_fNS7_10__identityEEEvT0_PT3_T1_NS0_13GridEvenShareISH_EET2_T4_E12temp_storage+28];
	add.f32 	%f390, %f388, %f389;
	ld.shared.f32 	%f391, [_ZZN3cub18CUB_300001_SM_10006detail6reduce18DeviceReduceKernelINS2_10policy_hubIfyN4cuda3std3__44plusIvEEE10Policy1000EPfyS9_fNS7_10__identityEEEvT0_PT3_T1_NS0_13GridEvenShareISH_EET2_T4_E12temp_storage+32];
	add.f32 	%f392, %f390, %f391;
	ld.shared.f32 	%f393, [_ZZN3cub18CUB_300001_SM_10006detail6reduce18DeviceReduceKernelINS2_10policy_hubIfyN4cuda3std3__44plusIvEEE10Policy1000EPfyS9_fNS7_10__identityEEEvT0_PT3_T1_NS0_13GridEvenShareISH_EET2_T4_E12temp_storage+36];
	add.f32 	%f418, %f392, %f393;
	bra.uni 	$L__BB3_69;
$L__BB3_15:
	// begin inline asm
	mov.u32 %r287, %laneid;
	// end inline asm
	and.b32  	%r303, %r5, 992;
	add.s32 	%r304, %r303, 32;
	setp.gt.s32 	%p52, %r304, %r4;
	not.b32 	%r305, %r303;
	add.s32 	%r306, %r4, %r305;
	selp.b32 	%r301, %r306, 31, %p52;
	mov.b32 	%r288, 1;
	mov.b32 	%r302, -1;
	// begin inline asm
	{  .reg .f32 r0;  .reg .pred p;  shfl.sync.down.b32 r0|p, %f399, %r288, %r301, %r302;  @p add.f32 r0, r0, %f399;  mov.f32 %f331, r0;}
	// end inline asm
	mov.b32 	%r291, 2;
	// begin inline asm
	{  .reg .f32 r0;  .reg .pred p;  shfl.sync.down.b32 r0|p, %f331, %r291, %r301, %r302;  @p add.f32 r0, r0, %f331;  mov.f32 %f334, r0;}
	// end inline asm
	mov.b32 	%r294, 4;
	// begin inline asm
	{  .reg .f32 r0;  .reg .pred p;  shfl.sync.down.b32 r0|p, %f334, %r294, %r301, %r302;  @p add.f32 r0, r0, %f334;  mov.f32 %f337, r0;}
	// end inline asm
	mov.b32 	%r297, 8;
	// begin inline asm
	{  .reg .f32 r0;  .reg .pred p;  shfl.sync.down.b32 r0|p, %f337, %r297, %r301, %r302;  @p add.f32 r0, r0, %f337;  mov.f32 %f340, r0;}
	// end inline asm
	mov.b32 	%r300, 16;
	// begin inline asm
	{  .reg .f32 r0;  .reg .pred p;  shfl.sync.down.b32 r0|p, %f340, %r300, %r301, %r302;  @p add.f32 r0, r0, %f340;  mov.f32 %f418, r0;}
	// end inline asm
	setp.ne.s32 	%p53, %r287, 0;
	@%p53 bra 	$L__BB3_17;
	shr.u32 	%r307, %r5, 3;
	and.b32  	%r308, %r307, 124;
	mov.u32 	%r309, _ZZN3cub18CUB_300001_SM_10006detail6reduce18DeviceReduceKernelINS2_10policy_hubIfyN4cuda3std3__44plusIvEEE10Policy1000EPfyS9_fNS7_10__identityEEEvT0_PT3_T1_NS0_13GridEvenShareISH_EET2_T4_E12temp_storage;
	add.s32 	%r310, %r309, %r308;
	st.shared.f32 	[%r310+8], %f418;
$L__BB3_17:
	bar.sync 	0;
	setp.ne.s32 	%p54, %r5, 0;
	@%p54 bra 	$L__BB3_69;
	setp.gt.s32 	%p55, %r4, 32;
	ld.shared.f32 	%f346, [_ZZN3cub18CUB_300001_SM_10006detail6reduce18DeviceReduceKernelINS2_10policy_hubIfyN4cuda3std3__44plusIvEEE10Policy1000EPfyS9_fNS7_10__identityEEEvT0_PT3_T1_NS0_13GridEvenShareISH_EET2_T4_E12temp_storage+12];
	add.f32 	%f347, %f418, %f346;
	selp.f32 	%f348, %f347, %f418, %p55;
	setp.gt.s32 	%p56, %r4, 64;
	ld.shared.f32 	%f349, [_ZZN3cub18CUB_300001_SM_10006detail6reduce18DeviceReduceKernelINS2_10policy_hubIfyN4cuda3std3__44plusIvEEE10Policy1000EPfyS9_fNS7_10__identityEEEvT0_PT3_T1_NS0_13GridEvenShareISH_EET2_T4_E12temp_storage+16];
	add.f32 	%f350, %f349, %f348;
	selp.f32 	%f351, %f350, %f348, %p56;
	setp.gt.s32 	%p57, %r4, 96;
	ld.shared.f32 	%f352, [_ZZN3cub18CUB_300001_SM_10006detail6reduce18DeviceReduceKernelINS2_10policy_hubIfyN4cuda3std3__44plusIvEEE10Policy1000EPfyS9_fNS7_10__identityEEEvT0_PT3_T1_NS0_13GridEvenShareISH_EET2_T4_E12temp_storage+20];
	add.f32 	%f353, %f352, %f351;
	selp.f32 	%f354, %f353, %f351, %p57;
	setp.gt.s32 	%p58, %r4, 128;
	ld.shared.f32 	%f355, [_ZZN3cub18CUB_300001_SM_10006detail6reduce18DeviceReduceKernelINS2_10policy_hubIfyN4cuda3std3__44plusIvEEE10Policy1000EPfyS9_fNS7_10__identityEEEvT0_PT3_T1_NS0_13GridEvenShareISH_EET2_T4_E12temp_storage+24];
	add.f32 	%f356, %f355, %f354;
	selp.f32 	%f357, %f356, %f354, %p58;
	setp.gt.s32 	%p59, %r4, 160;
	ld.shared.f32 	%f358, [_ZZN3cub18CUB_300001_SM_10006detail6reduce18DeviceReduceKernelINS2_10policy_hubIfyN4cuda3std3__44plusIvEEE10Policy1000EPfyS9_fNS7_10__identityEEEvT0_PT3_T1_NS0_13GridEvenShareISH_EET2_T4_E12temp_storage+28];
	add.f32 	%f359, %f358, %f357;
	selp.f32 	%f360, %f359, %f357, %p59;
	setp.gt.s32 	%p60, %r4, 192;
	ld.shared.f32 	%f361, [_ZZN3cub18CUB_300001_SM_10006detail6reduce18DeviceReduceKernelINS2_10policy_hubIfyN4cuda3std3__44plusIvEEE10Policy1000EPfyS9_fNS7_10__identityEEEvT0_PT3_T1_NS0_13GridEvenShareISH_EET2_T4_E12temp_storage+32];
	add.f32 	%f362, %f361, %f360;
	selp.f32 	%f363, %f362, %f360, %p60;
	setp.gt.s32 	%p61, %r4, 224;
	ld.shared.f32 	%f364, [_ZZN3cub18CUB_300001_SM_10006detail6reduce18DeviceReduceKernelINS2_10policy_hubIfyN4cuda3std3__44plusIvEEE10Policy1000EPfyS9_fNS7_10__identityEEEvT0_PT3_T1_NS0_13GridEvenShareISH_EET2_T4_E12temp_storage+36];
	add.f32 	%f365, %f364, %f363;
	selp.f32 	%f418, %f365, %f363, %p61;
	bra.uni 	$L__BB3_69;
$L__BB3_19:
	cvt.u32.u64 	%r195, %rd3;
	mov.u32 	%r17, %tid.x;
	shl.b32 	%r196, %r17, 2;
	add.s32 	%r197, %r195, %r196;
	mul.wide.u32 	%rd115, %r197, 4;
	add.s64 	%rd105, %rd39, %rd115;
	// begin inline asm
	ld.global.nc.v2.u64 {%rd103, %rd104}, [%rd105];
	// end inline asm
	mov.b64 	{%r198, %r199}, %rd104;
	mov.b64 	{%r200, %r201}, %rd103;
	mov.b32 	%f223, %r201;
	mov.b32 	%f224, %r200;
	mov.b32 	%f225, %r199;
	mov.b32 	%f226, %r198;
	add.s64 	%rd108, %rd105, 4096;
	// begin inline asm
	ld.global.nc.v2.u64 {%rd106, %rd107}, [%rd108];
	// end inline asm
	mov.b64 	{%r202, %r203}, %rd107;
	mov.b64 	{%r204, %r205}, %rd106;
	mov.b32 	%f227, %r205;
	mov.b32 	%f228, %r204;
	mov.b32 	%f229, %r203;
	mov.b32 	%f230, %r202;
	add.s64 	%rd111, %rd105, 8192;
	// begin inline asm
	ld.global.nc.v2.u64 {%rd109, %rd110}, [%rd111];
	// end inline asm
	mov.b64 	{%r206, %r207}, %rd110;
	mov.b64 	{%r208, %r209}, %rd109;
	mov.b32 	%f231, %r209;
	mov.b32 	%f232, %r208;
	mov.b32 	%f233, %r207;
	mov.b32 	%f234, %r206;
	add.s64 	%rd114, %rd105, 12288;
	// begin inline asm
	ld.global.nc.v2.u64 {%rd112, %rd113}, [%rd114];
	// end inline asm
	mov.b64 	{%r210, %r211}, %rd113;
	mov.b64 	{%r212, %r213}, %rd112;
	mov.b32 	%f235, %r213;
	mov.b32 	%f236, %r212;
	mov.b32 	%f237, %r211;
	mov.b32 	%f238, %r210;
	add.f32 	%f239, %f224, %f223;
	add.f32 	%f240, %f226, %f225;
	add.f32 	%f241, %f228, %f227;
	add.f32 	%f242, %f230, %f229;
	add.f32 	%f243, %f232, %f231;
	add.f32 	%f244, %f234, %f233;
	add.f32 	%f245, %f236, %f235;
	add.f32 	%f246, %f238, %f237;
	add.f32 	%f247, %f239, %f240;
	add.f32 	%f248, %f241, %f242;
	add.f32 	%f249, %f243, %f244;
	add.f32 	%f250, %f245, %f246;
	add.f32 	%f251, %f247, %f248;
	add.f32 	%f252, %f249, %f250;
	add.f32 	%f405, %f251, %f252;
	setp.lt.u64 	%p34, %rd4, %rd2;
	@%p34 bra 	$L__BB3_31;
	add.s64 	%rd164, %rd2, %rd3;
	cvt.u64.u32 	%rd116, %r17;
	add.s64 	%rd117, %rd164, %rd116;
	shl.b64 	%rd118, %rd117, 2;
	add.s64 	%rd163, %rd39, %rd118;
	mov.b32 	%r337, 0;
$L__BB3_21:
	add.s64 	%rd3, %rd3, %rd2;
	add.s64 	%rd119, %rd1, -4096;
	setp.gt.u64 	%p35, %rd3, %rd119;
	@%p35 bra 	$L__BB3_23;
	cvt.u64.u32 	%rd132, %r196;
	add.s64 	%rd133, %rd3, %rd132;
	shl.b64 	%rd134, %rd133, 2;
	add.s64 	%rd122, %rd39, %rd134;
	// begin inline asm
	ld.global.nc.v2.u64 {%rd120, %rd121}, [%rd122];
	// end inline asm
	mov.b64 	{%r216, %r217}, %rd121;
	mov.b64 	{%r218, %r219}, %rd120;
	mov.b32 	%f253, %r219;
	mov.b32 	%f254, %r218;
	mov.b32 	%f255, %r217;
	mov.b32 	%f256, %r216;
	add.s64 	%rd125, %rd122, 4096;
	// begin inline asm
	ld.global.nc.v2.u64 {%rd123, %rd124}, [%rd125];
	// end inline asm
	mov.b64 	{%r220, %r221}, %rd124;
	mov.b64 	{%r222, %r223}, %rd123;
	mov.b32 	%f257, %r223;
	mov.b32 	%f258, %r222;
	mov.b32 	%f259, %r221;
	mov.b32 	%f260, %r220;
	add.s64 	%rd128, %rd122, 8192;
	// begin inline asm
	ld.global.nc.v2.u64 {%rd126, %rd127}, [%rd128];
	// end inline asm
	mov.b64 	{%r224, %r225}, %rd127;
	mov.b64 	{%r226, %r227}, %rd126;
	mov.b32 	%f261, %r227;
	mov.b32 	%f262, %r226;
	mov.b32 	%f263, %r225;
	mov.b32 	%f264, %r224;
	add.s64 	%rd131, %rd122, 12288;
	// begin inline asm
	ld.global.nc.v2.u64 {%rd129, %rd130}, [%rd131];
	// end inline asm
	mov.b64 	{%r228, %r229}, %rd130;
	mov.b64 	{%r230, %r231}, %rd129;
	mov.b32 	%f265, %r231;
	mov.b32 	%f266, %r230;
	mov.b32 	%f267, %r229;
	mov.b32 	%f268, %r228;
	add.f32 	%f269, %f405, %f254;
	add.f32 	%f270, %f253, %f256;
	add.f32 	%f271, %f255, %f258;
	add.f32 	%f272, %f257, %f260;
	add.f32 	%f273, %f259, %f262;
	add.f32 	%f274, %f261, %f264;
	add.f32 	%f275, %f263, %f266;
	add.f32 	%f276, %f265, %f268;
	add.f32 	%f277, %f269, %f270;
	add.f32 	%f278, %f271, %f272;
	add.f32 	%f279, %f273, %f274;
	add.f32 	%f280, %f275, %f276;
	add.f32 	%f281, %f277, %f278;
	add.f32 	%f282, %f279, %f280;
	add.f32 	%f283, %f281, %f282;
	add.f32 	%f405, %f283, %f267;
	sub.s64 	%rd135, %rd1, %rd3;
	setp.lt.u64 	%p36, %rd135, %rd2;
	add.s32 	%r337, %r337, 1;
	add.s64 	%rd164, %rd164, %rd2;
	shl.b64 	%rd136, %rd2, 2;
	add.s64 	%rd163, %rd163, %rd136;
	@%p36 bra 	$L__BB3_31;
	bra.uni 	$L__BB3_21;
$L__BB3_23:
	setp.le.u64 	%p37, %rd1, %rd3;
	@%p37 bra 	$L__BB3_31;
	cvt.u32.u64 	%r232, %rd3;
	cvt.u32.u64 	%r233, %rd1;
	sub.s32 	%r20, %r233, %r232;
	setp.ge.s32 	%p38, %r17, %r20;
	@%p38 bra 	$L__BB3_31;
	cvt.u32.u64 	%r235, %rd2;
	not.b32 	%r237, %r17;
	add.s32 	%r238, %r237, %r233;
	add.s32 	%r239, %r235, %r195;
	sub.s32 	%r240, %r238, %r239;
	mul.lo.s32 	%r241, %r1, %r337;
	shl.b32 	%r242, %r241, 12;
	sub.s32 	%r21, %r240, %r242;
	shr.u32 	%r243, %r238, 8;
	add.s32 	%r22, %r243, 1;
	and.b32  	%r244, %r238, 768;
	setp.eq.s32 	%p39, %r244, 768;
	mov.u32 	%r340, %r17;
	@%p39 bra 	$L__BB3_28;
	and.b32  	%r245, %r22, 3;
	neg.s32 	%r338, %r245;
	mov.u32 	%r340, %r17;
$L__BB3_27:
	.pragma "nounroll";
	// begin inline asm
	ld.global.nc.u32 %r246, [%rd163];
	// end inline asm
	mov.b32 	%f285, %r246;
	add.f32 	%f405, %f405, %f285;
	add.s32 	%r340, %r340, 256;
	add.s64 	%rd163, %rd163, 1024;
	add.s32 	%r338, %r338, 1;
	setp.ne.s32 	%p40, %r338, 0;
	@%p40 bra 	$L__BB3_27;
$L__BB3_28:
	setp.lt.u32 	%p41, %r21, 768;
	@%p41 bra 	$L__BB3_31;
	cvt.u64.u32 	%rd138, %r340;
	add.s64 	%rd139, %rd138, %rd164;
	shl.b64 	%rd140, %rd139, 2;
	add.s64 	%rd167, %rd39, %rd140;
$L__BB3_30:
	// begin inline asm
	ld.global.nc.u32 %r247, [%rd167];
	// end inline asm
	mov.b32 	%f286, %r247;
	add.f32 	%f287, %f405, %f286;
	add.s64 	%rd142, %rd167, 1024;
	// begin inline asm
	ld.global.nc.u32 %r248, [%rd142];
	// end inline asm
	mov.b32 	%f288, %r248;
	add.f32 	%f289, %f287, %f288;
	add.s64 	%rd143, %rd167, 2048;
	// begin inline asm
	ld.global.nc.u32 %r249, [%rd143];
	// end inline asm
	mov.b32 	%f290, %r249;
	add.f32 	%f291, %f289, %f290;
	add.s64 	%rd144, %rd167, 3072;
	// begin inline asm
	ld.global.nc.u32 %r250, [%rd144];
	// end inline asm
	mov.b32 	%f292, %r250;
	add.f32 	%f405, %f291, %f292;
	add.s32 	%r340, %r340, 1024;
	add.s64 	%rd167, %rd167, 4096;
	setp.lt.s32 	%p42, %r340, %r20;
	@%p42 bra 	$L__BB3_30;
$L__BB3_31:
	// begin inline asm
	mov.u32 %r251, %laneid;
	// end inline asm
	mov.b32 	%r252, 1;
	mov.b32 	%r265, 31;
	mov.b32 	%r266, -1;
	// begin inline asm
	{  .reg .f32 r0;  .reg .pred p;  shfl.sync.down.b32 r0|p, %f405, %r252, %r265, %r266;  @p add.f32 r0, r0, %f405;  mov.f32 %f293, r0;}
	// end inline asm
	mov.b32 	%r255, 2;
	// begin inline asm
	{  .reg .f32 r0;  .reg .pred p;  shfl.sync.down.b32 r0|p, %f293, %r255, %r265, %r266;  @p add.f32 r0, r0, %f293;  mov.f32 %f296, r0;}
	// end inline asm
	mov.b32 	%r258, 4;
	// begin inline asm
	{  .reg .f32 r0;  .reg .pred p;  shfl.sync.down.b32 r0|p, %f296, %r258, %r265, %r266;  @p add.f32 r0, r0, %f296;  mov.f32 %f299, r0;}
	// end inline asm
	mov.b32 	%r261, 8;
	// begin inline asm
	{  .reg .f32 r0;  .reg .pred p;  shfl.sync.down.b32 r0|p, %f299, %r261, %r265, %r266;  @p add.f32 r0, r0, %f299;  mov.f32 %f302, r0;}
	// end inline asm
	mov.b32 	%r264, 16;
	// begin inline asm
	{  .reg .f32 r0;  .reg .pred p;  shfl.sync.down.b32 r0|p, %f302, %r264, %r265, %r266;  @p add.f32 r0, r0, %f302;  mov.f32 %f418, r0;}
	// end inline asm
	setp.ne.s32 	%p43, %r251, 0;
	@%p43 bra 	$L__BB3_33;
	shr.u32 	%r267, %r17, 3;
	and.b32  	%r268, %r267, 124;
	mov.u32 	%r269, _ZZN3cub18CUB_300001_SM_10006detail6reduce18DeviceReduceKernelINS2_10policy_hubIfyN4cuda3std3__44plusIvEEE10Policy1000EPfyS9_fNS7_10__identityEEEvT0_PT3_T1_NS0_13GridEvenShareISH_EET2_T4_E12temp_storage;
	add.s32 	%r270, %r269, %r268;
	st.shared.f32 	[%r270+8], %f418;
$L__BB3_33:
	bar.sync 	0;
	setp.ne.s32 	%p44, %r17, 0;
	@%p44 bra 	$L__BB3_69;
	ld.shared.f32 	%f308, [_ZZN3cub18CUB_300001_SM_10006detail6reduce18DeviceReduceKernelINS2_10policy_hubIfyN4cuda3std3__44plusIvEEE10Policy1000EPfyS9_fNS7_10__identityEEEvT0_PT3_T1_NS0_13GridEvenShareISH_EET2_T4_E12temp_storage+12];
	add.f32 	%f309, %f418, %f308;
	ld.shared.f32 	%f310, [_ZZN3cub18CUB_300001_SM_10006detail6reduce18DeviceReduceKernelINS2_10policy_hubIfyN4cuda3std3__44plusIvEEE10Policy1000EPfyS9_fNS7_10__identityEEEvT0_PT3_T1_NS0_13GridEvenShareISH_EET2_T4_E12temp_storage+16];
	add.f32 	%f311, %f309, %f310;
	ld.shared.f32 	%f312, [_ZZN3cub18CUB_300001_SM_10006detail6reduce18DeviceReduceKernelINS2_10policy_hubIfyN4cuda3std3__44plusIvEEE10Policy1000EPfyS9_fNS7_10__identityEEEvT0_PT3_T1_NS0_13GridEvenShareISH_EET2_T4_E12temp_storage+20];
	add.f32 	%f313, %f311, %f312;
	ld.shared.f32 	%f314, [_ZZN3cub18CUB_300001_SM_10006detail6reduce18DeviceReduceKernelINS2_10policy_hubIfyN4cuda3std3__44plusIvEEE10Policy1000EPfyS9_fNS7_10__identityEEEvT0_PT3_T1_NS0_13GridEvenShareISH_EET2_T4_E12temp_storage+24];
	add.f32 	%f315, %f313, %f314;
	ld.shared.f32 	%f316, [_ZZN3cub18CUB_300001_SM_10006detail6reduce18DeviceReduceKernelINS2_10policy_hubIfyN4cuda3std3__44plusIvEEE10Policy1000EPfyS9_fNS7_10__identityEEEvT0_PT3_T1_NS0_13GridEvenShareISH_EET2_T4_E12temp_storage+28];
	add.f32 	%f317, %f315, %f316;
	ld.shared.f32 	%f318, [_ZZN3cub18CUB_300001_SM_10006detail6reduce18DeviceReduceKernelINS2_10policy_hubIfyN4cuda3std3__44plusIvEEE10Policy1000EPfyS9_fNS7_10__identityEEEvT0_PT3_T1_NS0_13GridEvenShareISH_EET2_T4_E12temp_storage+32];
	add.f32 	%f319, %f317, %f318;
	ld.shared.f32 	%f320, [_ZZN3cub18CUB_300001_SM_10006detail6reduce18DeviceReduceKernelINS2_10policy_hubIfyN4cuda3std3__44plusIvEEE10Policy1000EPfyS9_fNS7_10__identityEEEvT0_PT3_T1_NS0_13GridEvenShareISH_EET2_T4_E12temp_storage+36];
	add.f32 	%f418, %f319, %f320;
	bra.uni 	$L__BB3_69;
$L__BB3_35:
	sub.s64 	%rd21, %rd1, %rd3;
	setp.gt.u64 	%p2, %rd21, 4095;
	@%p2 bra 	$L__BB3_53;
	cvt.u32.u64 	%r135, %rd3;
	cvt.u32.u64 	%r31, %rd1;
	sub.s32 	%r32, %r31, %r135;
	mov.u32 	%r33, %tid.x;
	setp.ge.s32 	%p14, %r33, %r32;
	mov.f32 	%f411, 0f00000000;
	mov.u32 	%r345, %r33;
	@%p14 bra 	$L__BB3_38;
	add.s32 	%r138, %r135, %r33;
	mul.wide.u32 	%rd91, %r138, 4;
	add.s64 	%rd90, %rd39, %rd91;
	// begin inline asm
	ld.global.nc.u32 %r136, [%rd90];
	// end inline asm
	mov.b32 	%f411, %r136;
	add.s32 	%r345, %r33, 256;
$L__BB3_38:
	setp.ge.s32 	%p15, %r345, %r32;
	@%p15 bra 	$L__BB3_44;
	not.b32 	%r139, %r345;
	add.s32 	%r36, %r139, %r31;
	and.b32  	%r140, %r36, 768;
	setp.eq.s32 	%p16, %r140, 768;
	@%p16 bra 	$L__BB3_42;
	cvt.u64.u32 	%rd92, %r345;
	add.s64 	%rd93, %rd92, %rd3;
	shl.b64 	%rd94, %rd93, 2;
	add.s64 	%rd168, %rd39, %rd94;
	shr.u32 	%r141, %r36, 8;
	add.s32 	%r142, %r141, 1;
	and.b32  	%r143, %r142, 3;
	neg.s32 	%r343, %r143;
$L__BB3_41:
	.pragma "nounroll";
	// begin inline asm
	ld.global.nc.u32 %r144, [%rd168];
	// end inline asm
	mov.b32 	%f152, %r144;
	add.f32 	%f411, %f411, %f152;
	add.s32 	%r345, %r345, 256;
	add.s64 	%rd168, %rd168, 1024;
	add.s32 	%r343, %r343, 1;
	setp.ne.s32 	%p17, %r343, 0;
	@%p17 bra 	$L__BB3_41;
$L__BB3_42:
	sub.s32 	%r146, %r36, %r135;
	setp.lt.u32 	%p18, %r146, 768;
	@%p18 bra 	$L__BB3_44;
$L__BB3_43:
	cvt.s64.s32 	%rd100, %r345;
	add.s64 	%rd101, %rd3, %rd100;
	shl.b64 	%rd102, %rd101, 2;
	add.s64 	%rd96, %rd39, %rd102;
	// begin inline asm
	ld.global.nc.u32 %r147, [%rd96];
	// end inline asm
	mov.b32 	%f153, %r147;
	add.f32 	%f154, %f411, %f153;
	add.s64 	%rd97, %rd96, 1024;
	// begin inline asm
	ld.global.nc.u32 %r148, [%rd97];
	// end inline asm
	mov.b32 	%f155, %r148;
	add.f32 	%f156, %f154, %f155;
	add.s64 	%rd98, %rd96, 2048;
	// begin inline asm
	ld.global.nc.u32 %r149, [%rd98];
	// end inline asm
	mov.b32 	%f157, %r149;
	add.f32 	%f158, %f156, %f157;
	add.s64 	%rd99, %rd96, 3072;
	// begin inline asm
	ld.global.nc.u32 %r150, [%rd99];
	// end inline asm
	mov.b32 	%f159, %r150;
	add.f32 	%f411, %f158, %f159;
	add.s32 	%r345, %r345, 1024;
	setp.lt.s32 	%p19, %r345, %r32;
	@%p19 bra 	$L__BB3_43;
$L__BB3_44:
	setp.lt.s32 	%p20, %r32, 256;
	@%p20 bra 	$L__BB3_49;
	// begin inline asm
	mov.u32 %r175, %laneid;
	// end inline asm
	mov.b32 	%r176, 1;
	mov.b32 	%r189, 31;
	mov.b32 	%r190, -1;
	// begin inline asm
	{  .reg .f32 r0;  .reg .pred p;  shfl.sync.down.b32 r0|p, %f411, %r176, %r189, %r190;  @p add.f32 r0, r0, %f411;  mov.f32 %f195, r0;}
	// end inline asm
	mov.b32 	%r179, 2;
	// begin inline asm
	{  .reg .f32 r0;  .reg .pred p;  shfl.sync.down.b32 r0|p, %f195, %r179, %r189, %r190;  @p add.f32 r0, r0, %f195;  mov.f32 %f198, r0;}
	// end inline asm
	mov.b32 	%r182, 4;
	// begin inline asm
	{  .reg .f32 r0;  .reg .pred p;  shfl.sync.down.b32 r0|p, %f198, %r182, %r189, %r190;  @p add.f32 r0, r0, %f198;  mov.f32 %f201, r0;}
	// end inline asm
	mov.b32 	%r185, 8;
	// begin inline asm
	{  .reg .f32 r0;  .reg .pred p;  shfl.sync.down.b32 r0|p, %f201, %r185, %r189, %r190;  @p add.f32 r0, r0, %f201;  mov.f32 %f204, r0;}
	// end inline asm
	mov.b32 	%r188, 16;
	// begin inline asm
	{  .reg .f32 r0;  .reg .pred p;  shfl.sync.down.b32 r0|p, %f204, %r188, %r189, %r190;  @p add.f32 r0, r0, %f204;  mov.f32 %f418, r0;}
	// end inline asm
	setp.ne.s32 	%p31, %r175, 0;
	@%p31 bra 	$L__BB3_47;
	shr.u32 	%r191, %r33, 3;
	and.b32  	%r192, %r191, 124;
	mov.u32 	%r193, _ZZN3cub18CUB_300001_SM_10006detail6reduce18DeviceReduceKernelINS2_10policy_hubIfyN4cuda3std3__44plusIvEEE10Policy1000EPfyS9_fNS7_10__identityEEEvT0_PT3_T1_NS0_13GridEvenShareISH_EET2_T4_E12temp_storage;
	add.s32 	%r194, %r193, %r192;
	st.shared.f32 	[%r194+8], %f418;
$L__BB3_47:
	bar.sync 	0;
	setp.ne.s32 	%p32, %r33, 0;
	@%p32 bra 	$L__BB3_69;
	ld.shared.f32 	%f210, [_ZZN3cub18CUB_300001_SM_10006detail6reduce18DeviceReduceKernelINS2_10policy_hubIfyN4cuda3std3__44plusIvEEE10Policy1000EPfyS9_fNS7_10__identityEEEvT0_PT3_T1_NS0_13GridEvenShareISH_EET2_T4_E12temp_storage+12];
	add.f32 	%f211, %f418, %f210;
	ld.shared.f32 	%f212, [_ZZN3cub18CUB_300001_SM_10006detail6reduce18DeviceReduceKernelINS2_10policy_hubIfyN4cuda3std3__44plusIvEEE10Policy1000EPfyS9_fNS7_10__identityEEEvT0_PT3_T1_NS0_13GridEvenShareISH_EET2_T4_E12temp_storage+16];
	add.f32 	%f213, %f211, %f212;
	ld.shared.f32 	%f214, [_ZZN3cub18CUB_300001_SM_10006detail6reduce18DeviceReduceKernelINS2_10policy_hubIfyN4cuda3std3__44plusIvEEE10Policy1000EPfyS9_fNS7_10__identityEEEvT0_PT3_T1_NS0_13GridEvenShareISH_EET2_T4_E12temp_storage+20];
	add.f32 	%f215, %f213, %f214;
	ld.shared.f32 	%f216, [_ZZN3cub18CUB_300001_SM_10006detail6reduce18DeviceReduceKernelINS2_10policy_hubIfyN4cuda3std3__44plusIvEEE10Policy1000EPfyS9_fNS7_10__identityEEEvT0_PT3_T1_NS0_13GridEvenShareISH_EET2_T4_E12temp_storage+24];
	add.f32 	%f217, %f215, %f216;
	ld.shared.f32 	%f218, [_ZZN3cub18CUB_300001_SM_10006detail6reduce18DeviceReduceKernelINS2_10policy_hubIfyN4cuda3std3__44plusIvEEE10Policy1000EPfyS9_fNS7_10__identityEEEvT0_PT3_T1_NS0_13GridEvenShareISH_EET2_T4_E12temp_storage+28];
	add.f32 	%f219, %f217, %f218;
	ld.shared.f32 	%f220, [_ZZN3cub18CUB_300001_SM_10006detail6reduce18DeviceReduceKernelINS2_10policy_hubIfyN4cuda3std3__44plusIvEEE10Policy1000EPfyS9_fNS7_10__identityEEEvT0_PT3_T1_NS0_13GridEvenShareISH_EET2_T4_E12temp_storage+32];
	add.f32 	%f221, %f219, %f220;
	ld.shared.f32 	%f222, [_ZZN3cub18CUB_300001_SM_10006detail6reduce18DeviceReduceKernelINS2_10policy_hubIfyN4cuda3std3__44plusIvEEE10Policy1000EPfyS9_fNS7_10__identityEEEvT0_PT3_T1_NS0_13GridEvenShareISH_EET2_T4_E12temp_storage+36];
	add.f32 	%f418, %f221, %f222;
	bra.uni 	$L__BB3_69;
$L__BB3_49:
	// begin inline asm
	mov.u32 %r151, %laneid;
	// end inline asm
	and.b32  	%r167, %r33, 992;
	add.s32 	%r168, %r167, 32;
	setp.gt.s32 	%p21, %r168, %r32;
	not.b32 	%r169, %r167;
	add.s32 	%r170, %r32, %r169;
	selp.b32 	%r165, %r170, 31, %p21;
	mov.b32 	%r152, 1;
	mov.b32 	%r166, -1;
	// begin inline asm
	{  .reg .f32 r0;  .reg .pred p;  shfl.sync.down.b32 r0|p, %f411, %r152, %r165, %r166;  @p add.f32 r0, r0, %f411;  mov.f32 %f160, r0;}
	// end inline asm
	mov.b32 	%r155, 2;
	// begin inline asm
	{  .reg .f32 r0;  .reg .pred p;  shfl.sync.down.b32 r0|p, %f160, %r155, %r165, %r166;  @p add.f32 r0, r0, %f160;  mov.f32 %f163, r0;}
	// end inline asm
	mov.b32 	%r158, 4;
	// begin inline asm
	{  .reg .f32 r0;  .reg .pred p;  shfl.sync.down.b32 r0|p, %f163, %r158, %r165, %r166;  @p add.f32 r0, r0, %f163;  mov.f32 %f166, r0;}
	// end inline asm
	mov.b32 	%r161, 8;
	// begin inline asm
	{  .reg .f32 r0;  .reg .pred p;  shfl.sync.down.b32 r0|p, %f166, %r161, %r165, %r166;  @p add.f32 r0, r0, %f166;  mov.f32 %f169, r0;}
	// end inline asm
	mov.b32 	%r164, 16;
	// begin inline asm
	{  .reg .f32 r0;  .reg .pred p;  shfl.sync.down.b32 r0|p, %f169, %r164, %r165, %r166;  @p add.f32 r0, r0, %f169;  mov.f32 %f418, r0;}
	// end inline asm
	setp.ne.s32 	%p22, %r151, 0;
	@%p22 bra 	$L__BB3_51;
	shr.u32 	%r171, %r33, 3;
	and.b32  	%r172, %r171, 124;
	mov.u32 	%r173, _ZZN3cub18CUB_300001_SM_10006detail6reduce18DeviceReduceKernelINS2_10policy_hubIfyN4cuda3std3__44plusIvEEE10Policy1000EPfyS9_fNS7_10__identityEEEvT0_PT3_T1_NS0_13GridEvenShareISH_EET2_T4_E12temp_storage;
	add.s32 	%r174, %r173, %r172;
	st.shared.f32 	[%r174+8], %f418;
$L__BB3_51:
	bar.sync 	0;
	setp.ne.s32 	%p23, %r33, 0;
	@%p23 bra 	$L__BB3_69;
	setp.gt.s32 	%p24, %r32, 32;
	ld.shared.f32 	%f175, [_ZZN3cub18CUB_300001_SM_10006detail6reduce18DeviceReduceKernelINS2_10policy_hubIfyN4cuda3std3__44plusIvEEE10Policy1000EPfyS9_fNS7_10__identityEEEvT0_PT3_T1_NS0_13GridEvenShareISH_EET2_T4_E12temp_storage+12];
	add.f32 	%f176, %f418, %f175;
	selp.f32 	%f177, %f176, %f418, %p24;
	setp.gt.s32 	%p25, %r32, 64;
	ld.shared.f32 	%f178, [_ZZN3cub18CUB_300001_SM_10006detail6reduce18DeviceReduceKernelINS2_10policy_hubIfyN4cuda3std3__44plusIvEEE10Policy1000EPfyS9_fNS7_10__identityEEEvT0_PT3_T1_NS0_13GridEvenShareISH_EET2_T4_E12temp_storage+16];
	add.f32 	%f179, %f178, %f177;
	selp.f32 	%f180, %f179, %f177, %p25;
	setp.gt.s32 	%p26, %r32, 96;
	ld.shared.f32 	%f181, [_ZZN3cub18CUB_300001_SM_10006detail6reduce18DeviceReduceKernelINS2_10policy_hubIfyN4cuda3std3__44plusIvEEE10Policy1000EPfyS9_fNS7_10__identityEEEvT0_PT3_T1_NS0_13GridEvenShareISH_EET2_T4_E12temp_storage+20];
	add.f32 	%f182, %f181, %f180;
	selp.f32 	%f183, %f182, %f180, %p26;
	setp.gt.s32 	%p27, %r32, 128;
	ld.shared.f32 	%f184, [_ZZN3cub18CUB_300001_SM_10006detail6reduce18DeviceReduceKernelINS2_10policy_hubIfyN4cuda3std3__44plusIvEEE10Policy1000EPfyS9_fNS7_10__identityEEEvT0_PT3_T1_NS0_13GridEvenShareISH_EET2_T4_E12temp_storage+24];
	add.f32 	%f185, %f184, %f183;
	selp.f32 	%f186, %f185, %f183, %p27;
	setp.gt.s32 	%p28, %r32, 160;
	ld.shared.f32 	%f187, [_ZZN3cub18CUB_300001_SM_10006detail6reduce18DeviceReduceKernelINS2_10policy_hubIfyN4cuda3std3__44plusIvEEE10Policy1000EPfyS9_fNS7_10__identityEEEvT0_PT3_T1_NS0_13GridEvenShareISH_EET2_T4_E12temp_storage+28];
	add.f32 	%f188, %f187, %f186;
	selp.f32 	%f189, %f188, %f186, %p28;
	setp.gt.s32 	%p29, %r32, 192;
	ld.shared.f32 	%f190, [_ZZN3cub18CUB_300001_SM_10006detail6reduce18DeviceReduceKernelINS2_10policy_hubIfyN4cuda3std3__44plusIvEEE10Policy1000EPfyS9_fNS7_10__identityEEEvT0_PT3_T1_NS0_13GridEvenShareISH_EET2_T4_E12temp_storage+32];
	add.f32 	%f191, %f190, %f189;
	selp.f32 	%f192, %f191, %f189, %p29;
	setp.gt.s32 	%p30, %r32, 224;
	ld.shared.f32 	%f193, [_ZZN3cub18CUB_300001_SM_10006detail6reduce18DeviceReduceKernelINS2_10policy_hubIfyN4cuda3std3__44plusIvEEE10Policy1000EPfyS9_fNS7_10__identityEEEvT0_PT3_T1_NS0_13GridEvenShareISH_EET2_T4_E12temp_storage+36];
	add.f32 	%f194, %f193, %f192;
	selp.f32 	%f418, %f194, %f192, %p30;
	bra.uni 	$L__BB3_69;
$L__BB3_53:
	cvt.u32.u64 	%r77, %rd3;
	mov.u32 	%r45, %tid.x;
	add.s32 	%r78, %r45, %r77;
	mul.wide.u32 	%rd58, %r78, 4;
	add.s64 	%rd42, %rd39, %rd58;
	// begin inline asm
	ld.global.nc.u32 %r61, [%rd42];
	// end inline asm
	mov.b32 	%f52, %r61;
	add.s64 	%rd43, %rd42, 1024;
	// begin inline asm
	ld.global.nc.u32 %r62, [%rd43];
	// end inline asm
	mov.b32 	%f53, %r62;
	add.s64 	%rd44, %rd42, 2048;
	// begin inline asm
	ld.global.nc.u32 %r63, [%rd44];
	// end inline asm
	mov.b32 	%f54, %r63;
	add.s64 	%rd45, %rd42, 3072;
	// begin inline asm
	ld.global.nc.u32 %r64, [%rd45];
	// end inline asm
	mov.b32 	%f55, %r64;
	add.s64 	%rd46, %rd42, 4096;
	// begin inline asm
	ld.global.nc.u32 %r65, [%rd46];
	// end inline asm
	mov.b32 	%f56, %r65;
	add.s64 	%rd47, %rd42, 5120;
	// begin inline asm
	ld.global.nc.u32 %r66, [%rd47];
	// end inline asm
	mov.b32 	%f57, %r66;
	add.s64 	%rd48, %rd42, 6144;
	// begin inline asm
	ld.global.nc.u32 %r67, [%rd48];
	// end inline asm
	mov.b32 	%f58, %r67;
	add.s64 	%rd49, %rd42, 7168;
	// begin inline asm
	ld.global.nc.u32 %r68, [%rd49];
	// end inline asm
	mov.b32 	%f59, %r68;
	add.s64 	%rd50, %rd42, 8192;
	// begin inline asm
	ld.global.nc.u32 %r69, [%rd50];
	// end inline asm
	mov.b32 	%f60, %r69;
	add.s64 	%rd51, %rd42, 9216;
	// begin inline asm
	ld.global.nc.u32 %r70, [%rd51];
	// end inline asm
	mov.b32 	%f61, %r70;
	add.s64 	%rd52, %rd42, 10240;
	// begin inline asm
	ld.global.nc.u32 %r71, [%rd52];
	// end inline asm
	mov.b32 	%f62, %r71;
	add.s64 	%rd53, %rd42, 11264;
	// begin inline asm
	ld.global.nc.u32 %r72, [%rd53];
	// end inline asm
	mov.b32 	%f63, %r72;
	add.s64 	%rd54, %rd42, 12288;
	// begin inline asm
	ld.global.nc.u32 %r73, [%rd54];
	// end inline asm
	mov.b32 	%f64, %r73;
	add.s64 	%rd55, %rd42, 13312;
	// begin inline asm
	ld.global.nc.u32 %r74, [%rd55];
	// end inline asm
	mov.b32 	%f65, %r74;
	add.s64 	%rd56, %rd42, 14336;
	// begin inline asm
	ld.global.nc.u32 %r75, [%rd56];
	// end inline asm
	mov.b32 	%f66, %r75;
	add.s64 	%rd57, %rd42, 15360;
	// begin inline asm
	ld.global.nc.u32 %r76, [%rd57];
	// end inline asm
	mov.b32 	%f67, %r76;
	add.f32 	%f68, %f52, %f53;
	add.f32 	%f69, %f54, %f55;
	add.f32 	%f70, %f56, %f57;
	add.f32 	%f71, %f58, %f59;
	add.f32 	%f72, %f60, %f61;
	add.f32 	%f73, %f62, %f63;
	add.f32 	%f74, %f64, %f65;
	add.f32 	%f75, %f66, %f67;
	add.f32 	%f76, %f68, %f69;
	add.f32 	%f77, %f70, %f71;
	add.f32 	%f78, %f72, %f73;
	add.f32 	%f79, %f74, %f75;
	add.f32 	%f80, %f76, %f77;
	add.f32 	%f81, %f78, %f79;
	add.f32 	%f417, %f80, %f81;
	setp.lt.u64 	%p3, %rd21, %rd2;
	@%p3 bra 	$L__BB3_65;
	cvt.u64.u32 	%rd25, %r45;
	add.s64 	%rd170, %rd2, %rd3;
	add.s64 	%rd59, %rd170, %rd25;
	shl.b64 	%rd60, %rd59, 2;
	add.s64 	%rd169, %rd39, %rd60;
	mov.b32 	%r347, 0;
$L__BB3_55:
	add.s64 	%rd3, %rd3, %rd2;
	add.s64 	%rd61, %rd1, -4096;
	setp.gt.u64 	%p4, %rd3, %rd61;
	@%p4 bra 	$L__BB3_57;
	add.s64 	%rd78, %rd3, %rd25;
	shl.b64 	%rd79, %rd78, 2;
	add.s64 	%rd62, %rd39, %rd79;
	// begin inline asm
	ld.global.nc.u32 %r80, [%rd62];
	// end inline asm
	mov.b32 	%f82, %r80;
	add.s64 	%rd63, %rd62, 1024;
	// begin inline asm
	ld.global.nc.u32 %r81, [%rd63];
	// end inline asm
	mov.b32 	%f83, %r81;
	add.s64 	%rd64, %rd62, 2048;
	// begin inline asm
	ld.global.nc.u32 %r82, [%rd64];
	// end inline asm
	mov.b32 	%f84, %r82;
	add.s64 	%rd65, %rd62, 3072;
	// begin inline asm
	ld.global.nc.u32 %r83, [%rd65];
	// end inline asm
	mov.b32 	%f85, %r83;
	add.s64 	%rd66, %rd62, 4096;
	// begin inline asm
	ld.global.nc.u32 %r84, [%rd66];
	// end inline asm
	mov.b32 	%f86, %r84;
	add.s64 	%rd67, %rd62, 5120;
	// begin inline asm
	ld.global.nc.u32 %r85, [%rd67];
	// end inline asm
	mov.b32 	%f87, %r85;
	add.s64 	%rd68, %rd62, 6144;
	// begin inline asm
	ld.global.nc.u32 %r86, [%rd68];
	// end inline asm
	mov.b32 	%f88, %r86;
	add.s64 	%rd69, %rd62, 7168;
	// begin inline asm
	ld.global.nc.u32 %r87, [%rd69];
	// end inline asm
	mov.b32 	%f89, %r87;
	add.s64 	%rd70, %rd62, 8192;
	// begin inline asm
	ld.global.nc.u32 %r88, [%rd70];
	// end inline asm
	mov.b32 	%f90, %r88;
	add.s64 	%rd71, %rd62, 9216;
	// begin inline asm
	ld.global.nc.u32 %r89, [%rd71];
	// end inline asm
	mov.b32 	%f91, %r89;
	add.s64 	%rd72, %rd62, 10240;
	// begin inline asm
	ld.global.nc.u32 %r90, [%rd72];
	// end inline asm
	mov.b32 	%f92, %r90;
	add.s64 	%rd73, %rd62, 11264;
	// begin inline asm
	ld.global.nc.u32 %r91, [%rd73];
	// end inline asm
	mov.b32 	%f93, %r91;
	add.s64 	%rd74, %rd62, 12288;
	// begin inline asm
	ld.global.nc.u32 %r92, [%rd74];
	// end inline asm
	mov.b32 	%f94, %r92;
	add.s64 	%rd75, %rd62, 13312;
	// begin inline asm
	ld.global.nc.u32 %r93, [%rd75];
	// end inline asm
	mov.b32 	%f95, %r93;
	add.s64 	%rd76, %rd62, 14336;
	// begin inline asm
	ld.global.nc.u32 %r94, [%rd76];
	// end inline asm
	mov.b32 	%f96, %r94;
	add.s64 	%rd77, %rd62, 15360;
	// begin inline asm
	ld.global.nc.u32 %r95, [%rd77];
	// end inline asm
	mov.b32 	%f97, %r95;
	add.f32 	%f98, %f417, %f82;
	add.f32 	%f99, %f83, %f84;
	add.f32 	%f100, %f85, %f86;
	add.f32 	%f101, %f87, %f88;
	add.f32 	%f102, %f89, %f90;
	add.f32 	%f103, %f91, %f92;
	add.f32 	%f104, %f93, %f94;
	add.f32 	%f105, %f95, %f96;
	add.f32 	%f106, %f98, %f99;
	add.f32 	%f107, %f100, %f101;
	add.f32 	%f108, %f102, %f103;
	add.f32 	%f109, %f104, %f105;
	add.f32 	%f110, %f106, %f107;
	add.f32 	%f111, %f108, %f109;
	add.f32 	%f112, %f110, %f111;
	add.f32 	%f417, %f112, %f97;
	sub.s64 	%rd80, %rd1, %rd3;
	setp.lt.u64 	%p5, %rd80, %rd2;
	add.s32 	%r347, %r347, 1;
	add.s64 	%rd170, %rd170, %rd2;
	shl.b64 	%rd81, %rd2, 2;
	add.s64 	%rd169, %rd169, %rd81;
	@%p5 bra 	$L__BB3_65;
	bra.uni 	$L__BB3_55;
$L__BB3_57:
	setp.le.u64 	%p6, %rd1, %rd3;
	@%p6 bra 	$L__BB3_65;
	cvt.u32.u64 	%r96, %rd3;
	cvt.u32.u64 	%r97, %rd1;
	sub.s32 	%r48, %r97, %r96;
	setp.ge.s32 	%p7, %r45, %r48;
	@%p7 bra 	$L__BB3_65;
	cvt.u32.u64 	%r99, %rd2;
	not.b32 	%r101, %r45;
	add.s32 	%r102, %r101, %r97;
	add.s32 	%r103, %r99, %r77;
	sub.s32 	%r104, %r102, %r103;
	mul.lo.s32 	%r105, %r1, %r347;
	shl.b32 	%r106, %r105, 12;
	sub.s32 	%r49, %r104, %r106;
	shr.u32 	%r107, %r102, 8;
	add.s32 	%r50, %r107, 1;
	and.b32  	%r108, %r102, 768;
	setp.eq.s32 	%p8, %r108, 768;
	mov.u32 	%r350, %r45;
	@%p8 bra 	$L__BB3_62;
	and.b32  	%r109, %r50, 3;
	neg.s32 	%r348, %r109;
	mov.u32 	%r350, %r45;
$L__BB3_61:
	.pragma "nounroll";
	// begin inline asm
	ld.global.nc.u32 %r110, [%rd169];
	// end inline asm
	mov.b32 	%f114, %r110;
	add.f32 	%f417, %f417, %f114;
	add.s32 	%r350, %r350, 256;
	add.s64 	%rd169, %rd169, 1024;
	add.s32 	%r348, %r348, 1;
	setp.ne.s32 	%p9, %r348, 0;
	@%p9 bra 	$L__BB3_61;
$L__BB3_62:
	setp.lt.u32 	%p10, %r49, 768;
	@%p10 bra 	$L__BB3_65;
	cvt.u64.u32 	%rd83, %r350;
	add.s64 	%rd84, %rd83, %rd170;
	shl.b64 	%rd85, %rd84, 2;
	add.s64 	%rd173, %rd39, %rd85;
$L__BB3_64:
	// begin inline asm
	ld.global.nc.u32 %r111, [%rd173];
	// end inline asm
	mov.b32 	%f115, %r111;
	add.f32 	%f116, %f417, %f115;
	add.s64 	%rd87, %rd173, 1024;
	// begin inline asm
	ld.global.nc.u32 %r112, [%rd87];
	// end inline asm
	mov.b32 	%f117, %r112;
	add.f32 	%f118, %f116, %f117;
	add.s64 	%rd88, %rd173, 2048;
	// begin inline asm
	ld.global.nc.u32 %r113, [%rd88];
	// end inline asm
	mov.b32 	%f119, %r113;
	add.f32 	%f120, %f118, %f119;
	add.s64 	%rd89, %rd173, 3072;
	// begin inline asm
	ld.global.nc.u32 %r114, [%rd89];
	// end inline asm
	mov.b32 	%f121, %r114;
	add.f32 	%f417, %f120, %f121;
	add.s32 	%r350, %r350, 1024;
	add.s64 	%rd173, %rd173, 4096;
	setp.lt.s32 	%p11, %r350, %r48;
	@%p11 bra 	$L__BB3_64;
$L__BB3_65:
	// begin inline asm
	mov.u32 %r115, %laneid;
	// end inline asm
	mov.b32 	%r116, 1;
	mov.b32 	%r129, 31;
	mov.b32 	%r130, -1;
	// begin inline asm
	{  .reg .f32 r0;  .reg .pred p;  shfl.sync.down.b32 r0|p, %f417, %r116, %r129, %r130;  @p add.f32 r0, r0, %f417;  mov.f32 %f122, r0;}
	// end inline asm
	mov.b32 	%r119, 2;
	// begin inline asm
	{  .reg .f32 r0;  .reg .pred p;  shfl.sync.down.b32 r0|p, %f122, %r119, %r129, %r130;  @p add.f32 r0, r0, %f122;  mov.f32 %f125, r0;}
	// end inline asm
	mov.b32 	%r122, 4;
	// begin inline asm
	{  .reg .f32 r0;  .reg .pred p;  shfl.sync.down.b32 r0|p, %f125, %r122, %r129, %r130;  @p add.f32 r0, r0, %f125;  mov.f32 %f128, r0;}
	// end inline asm
	mov.b32 	%r125, 8;
	// begin inline asm
	{  .reg .f32 r0;  .reg .pred p;  shfl.sync.down.b32 r0|p, %f128, %r125, %r129, %r130;  @p add.f32 r0, r0, %f128;  mov.f32 %f131, r0;}
	// end inline asm
	mov.b32 	%r128, 16;
	// begin inline asm
	{  .reg .f32 r0;  .reg .pred p;  shfl.sync.down.b32 r0|p, %f131, %r128, %r129, %r130;  @p add.f32 r0, r0, %f131;  mov.f32 %f418, r0;}
	// end inline asm
	setp.ne.s32 	%p12, %r115, 0;
	@%p12 bra 	$L__BB3_67;
	shr.u32 	%r131, %r45, 3;
	and.b32  	%r132, %r131, 124;
	mov.u32 	%r133, _ZZN3cub18CUB_300001_SM_10006detail6reduce18DeviceReduceKernelINS2_10policy_hubIfyN4cuda3std3__44plusIvEEE10Policy1000EPfyS9_fNS7_10__identityEEEvT0_PT3_T1_NS0_13GridEvenShareISH_EET2_T4_E12temp_storage;
	add.s32 	%r134, %r133, %r132;
	st.shared.f32 	[%r134+8], %f418;
$L__BB3_67:
	bar.sync 	0;
	setp.ne.s32 	%p13, %r45, 0;
	@%p13 bra 	$L__BB3_69;
	ld.shared.f32 	%f137, [_ZZN3cub18CUB_300001_SM_10006detail6reduce18DeviceReduceKernelINS2_10policy_hubIfyN4cuda3std3__44plusIvEEE10Policy1000EPfyS9_fNS7_10__identityEEEvT0_PT3_T1_NS0_13GridEvenShareISH_EET2_T4_E12temp_storage+12];
	add.f32 	%f138, %f418, %f137;
	ld.shared.f32 	%f139, [_ZZN3cub18CUB_300001_SM_10006detail6reduce18DeviceReduceKernelINS2_10policy_hubIfyN4cuda3std3__44plusIvEEE10Policy1000EPfyS9_fNS7_10__identityEEEvT0_PT3_T1_NS0_13GridEvenShareISH_EET2_T4_E12temp_storage+16];
	add.f32 	%f140, %f138, %f139;
	ld.shared.f32 	%f141, [_ZZN3cub18CUB_300001_SM_10006detail6reduce18DeviceReduceKernelINS2_10policy_hubIfyN4cuda3std3__44plusIvEEE10Policy1000EPfyS9_fNS7_10__identityEEEvT0_PT3_T1_NS0_13GridEvenShareISH_EET2_T4_E12temp_storage+20];
	add.f32 	%f142, %f140, %f141;
	ld.shared.f32 	%f143, [_ZZN3cub18CUB_300001_SM_10006detail6reduce18DeviceReduceKernelINS2_10policy_hubIfyN4cuda3std3__44plusIvEEE10Policy1000EPfyS9_fNS7_10__identityEEEvT0_PT3_T1_NS0_13GridEvenShareISH_EET2_T4_E12temp_storage+24];
	add.f32 	%f144, %f142, %f143;
	ld.shared.f32 	%f145, [_ZZN3cub18CUB_300001_SM_10006detail6reduce18DeviceReduceKernelINS2_10policy_hubIfyN4cuda3std3__44plusIvEEE10Policy1000EPfyS9_fNS7_10__identityEEEvT0_PT3_T1_NS0_13GridEvenShareISH_EET2_T4_E12temp_storage+28];
	add.f32 	%f146, %f144, %f145;
	ld.shared.f32 	%f147, [_ZZN3cub18CUB_300001_SM_10006detail6reduce18DeviceReduceKernelINS2_10policy_hubIfyN4cuda3std3__44plusIvEEE10Policy1000EPfyS9_fNS7_10__identityEEEvT0_PT3_T1_NS0_13GridEvenShareISH_EET2_T4_E12temp_storage+32];
	add.f32 	%f148, %f146, %f147;
	ld.shared.f32 	%f149, [_ZZN3cub18CUB_300001_SM_10006detail6reduce18DeviceReduceKernelINS2_10policy_hubIfyN4cuda3std3__44plusIvEEE10Policy1000EPfyS9_fNS7_10__identityEEEvT0_PT3_T1_NS0_13GridEvenShareISH_EET2_T4_E12temp_storage+36];
	add.f32 	%f418, %f148, %f149;
$L__BB3_69:
	mov.u32 	%r331, %tid.x;
	setp.ne.s32 	%p64, %r331, 0;
	@%p64 bra 	$L__BB3_71;
	ld.param.u64 	%rd161, [_ZN3cub18CUB_300001_SM_10006detail6reduce18DeviceReduceKernelINS2_10policy_hubIfyN4cuda3std3__44plusIvEEE10Policy1000EPfyS9_fNS7_10__identityEEEvT0_PT3_T1_NS0_13GridEvenShareISH_EET2_T4__param_1];
	cvta.to.global.u64 	%rd158, %rd161;
	mul.wide.u32 	%rd159, %r2, 4;
	add.s64 	%rd160, %rd158, %rd159;
	st.global.f32 	[%rd160], %f418;
$L__BB3_71:
	ret;

}
	// .globl	_ZN3cub18CUB_300001_SM_10006detail6reduce28DeviceReduceSingleTileKernelINS2_10policy_hubIfyN4cuda3std3__44plusIvEEE10Policy1000EPfSC_iS9_ffNS7_10__identityEEEvT0_T1_T2_T3_T4_T6_
.visible .entry _ZN3cub18CUB_300001_SM_10006detail6reduce28DeviceReduceSingleTileKernelINS2_10policy_hubIfyN4cuda3std3__44plusIvEEE10Policy1000EPfSC_iS9_ffNS7_10__identityEEEvT0_T1_T2_T3_T4_T6_(
	.param .u64 .ptr .align 1 _ZN3cub18CUB_300001_SM_10006detail6reduce28DeviceReduceSingleTileKernelINS2_10policy_hubIfyN4cuda3std3__44plusIvEEE10Policy1000EPfSC_iS9_ffNS7_10__identityEEEvT0_T1_T2_T3_T4_T6__param_0,
	.param .u64 .ptr .align 1 _ZN3cub18CUB_300001_SM_10006detail6reduce28DeviceReduceSingleTileKernelINS2_10policy_hubIfyN4cuda3std3__44plusIvEEE10Policy1000EPfSC_iS9_ffNS7_10__identityEEEvT0_T1_T2_T3_T4_T6__param_1,
	.param .u32 _ZN3cub18CUB_300001_SM_10006detail6reduce28DeviceReduceSingleTileKernelINS2_10policy_hubIfyN4cuda3std3__44plusIvEEE10Policy1000EPfSC_iS9_ffNS7_10__identityEEEvT0_T1_T2_T3_T4_T6__param_2,
	.param .align 1 .b8 _ZN3cub18CUB_300001_SM_10006detail6reduce28DeviceReduceSingleTileKernelINS2_10policy_hubIfyN4cuda3std3__44plusIvEEE10Policy1000EPfSC_iS9_ffNS7_10__identityEEEvT0_T1_T2_T3_T4_T6__param_3[1],
	.param .f32 _ZN3cub18CUB_300001_SM_10006detail6reduce28DeviceReduceSingleTileKernelINS2_10policy_hubIfyN4cuda3std3__44plusIvEEE10Policy1000EPfSC_iS9_ffNS7_10__identityEEEvT0_T1_T2_T3_T4_T6__param_4,
	.param .align 1 .b8 _ZN3cub18CUB_300001_SM_10006detail6reduce28DeviceReduceSingleTileKernelINS2_10policy_hubIfyN4cuda3std3__44plusIvEEE10Policy1000EPfSC_iS9_ffNS7_10__identityEEEvT0_T1_T2_T3_T4_T6__param_5[1]
)
.maxntid 256
.minnctapersm 1
{
	.reg .pred 	%p<67>;
	.reg .b32 	%r<339>;
	.reg .b32 	%f<425>;
	.reg .b64 	%rd<125>;
	// demoted variable
	.shared .align 4 .b8 _ZZN3cub18CUB_300001_SM_10006detail6reduce28DeviceReduceSingleTileKernelINS2_10policy_hubIfyN4cuda3std3__44plusIvEEE10Policy1000EPfSC_iS9_ffNS7_10__identityEEEvT0_T1_T2_T3_T4_T6_E12temp_storage[44];
	ld.param.u64 	%rd16, [_ZN3cub18CUB_300001_SM_10006detail6reduce28DeviceReduceSingleTileKernelINS2_10policy_hubIfyN4cuda3std3__44plusIvEEE10Policy1000EPfSC_iS9_ffNS7_10__identityEEEvT0_T1_T2_T3_T4_T6__param_0];
	ld.param.u64 	%rd17, [_ZN3cub18CUB_300001_SM_10006detail6reduce28DeviceReduceSingleTileKernelINS2_10policy_hubIfyN4cuda3std3__44plusIvEEE10Policy1000EPfSC_iS9_ffNS7_10__identityEEEvT0_T1_T2_T3_T4_T6__param_1];
	ld.param.u32 	%r67, [_ZN3cub18CUB_300001_SM_10006detail6reduce28DeviceReduceSingleTileKernelINS2_10policy_hubIfyN4cuda3std3__44plusIvEEE10Policy1000EPfSC_iS9_ffNS7_10__identityEEEvT0_T1_T2_T3_T4_T6__param_2];
	ld.param.f32 	%f54, [_ZN3cub18CUB_300001_SM_10006detail6reduce28DeviceReduceSingleTileKernelINS2_10policy_hubIfyN4cuda3std3__44plusIvEEE10Policy1000EPfSC_iS9_ffNS7_10__identityEEEvT0_T1_T2_T3_T4_T6__param_4];
	cvta.to.global.u64 	%rd1, %rd17;
	setp.ne.s32 	%p1, %r67, 0;
	@%p1 bra 	$L__BB4_3;
	mov.u32 	%r312, %tid.x;
	setp.ne.s32 	%p66, %r312, 0;
	@%p66 bra 	$L__BB4_74;
	st.global.f32 	[%rd1], %f54;
	bra.uni 	$L__BB4_74;
$L__BB4_3:
	and.b64  	%rd18, %rd16, 15;
	setp.ne.s64 	%p2, %rd18, 0;
	@%p2 bra 	$L__BB4_38;
	setp.gt.s32 	%p34, %r67, 4095;
	@%p34 bra 	$L__BB4_22;
	mov.u32 	%r1, %tid.x;
	setp.ge.s32 	%p46, %r1, %r67;
	mov.f32 	%f403, 0f00000000;
	mov.u32 	%r316, %r1;
	@%p46 bra 	$L__BB4_7;
	mul.wide.u32 	%rd113, %r1, 4;
	add.s64 	%rd112, %rd16, %rd113;
	// begin inline asm
	ld.global.nc.u32 %r256, [%rd112];
	// end inline asm
	mov.b32 	%f403, %r256;
	add.s32 	%r316, %r1, 256;
$L__BB4_7:
	setp.ge.s32 	%p47, %r316, %r67;
	@%p47 bra 	$L__BB4_13;
	not.b32 	%r257, %r316;
	add.s32 	%r4, %r67, %r257;
	and.b32  	%r258, %r4, 768;
	setp.eq.s32 	%p48, %r258, 768;
	@%p48 bra 	$L__BB4_11;
	mul.wide.u32 	%rd114, %r316, 4;
	add.s64 	%rd121, %rd16, %rd114;
	shr.u32 	%r259, %r4, 8;
	add.s32 	%r260, %r259, 1;
	and.b32  	%r261, %r260, 3;
	neg.s32 	%r314, %r261;
$L__BB4_10:
	.pragma "nounroll";
	// begin inline asm
	ld.global.nc.u32 %r262, [%rd121];
	// end inline asm
	mov.b32 	%f326, %r262;
	add.f32 	%f403, %f403, %f326;
	add.s32 	%r316, %r316, 256;
	add.s64 	%rd121, %rd121, 1024;
	add.s32 	%r314, %r314, 1;
	setp.ne.s32 	%p49, %r314, 0;
	@%p49 bra 	$L__BB4_10;
$L__BB4_11:
	setp.lt.u32 	%p50, %r4, 768;
	@%p50 bra 	$L__BB4_13;
$L__BB4_12:
	mul.wide.s32 	%rd120, %r316, 4;
	add.s64 	%rd116, %rd16, %rd120;
	// begin inline asm
	ld.global.nc.u32 %r263, [%rd116];
	// end inline asm
	mov.b32 	%f327, %r263;
	add.f32 	%f328, %f403, %f327;
	add.s64 	%rd117, %rd116, 1024;
	// begin inline asm
	ld.global.nc.u32 %r264, [%rd117];
	// end inline asm
	mov.b32 	%f329, %r264;
	add.f32 	%f330, %f328, %f329;
	add.s64 	%rd118, %rd116, 2048;
	// begin inline asm
	ld.global.nc.u32 %r265, [%rd118];
	// end inline asm
	mov.b32 	%f331, %r265;
	add.f32 	%f332, %f330, %f331;
	add.s64 	%rd119, %rd116, 3072;
	// begin inline asm
	ld.global.nc.u32 %r266, [%rd119];
	// end inline asm
	mov.b32 	%f333, %r266;
	add.f32 	%f403, %f332, %f333;
	add.s32 	%r316, %r316, 1024;
	setp.lt.s32 	%p51, %r316, %r67;
	@%p51 bra 	$L__BB4_12;
$L__BB4_13:
	setp.lt.s32 	%p52, %r67, 256;
	@%p52 bra 	$L__BB4_18;
	// begin inline asm
	mov.u32 %r291, %laneid;
	// end inline asm
	mov.b32 	%r292, 1;
	mov.b32 	%r305, 31;
	mov.b32 	%r306, -1;
	// begin inline asm
	{  .reg .f32 r0;  .reg .pred p;  shfl.sync.down.b32 r0|p, %f403, %r292, %r305, %r306;  @p add.f32 r0, r0, %f403;  mov.f32 %f369, r0;}
	// end inline asm
	mov.b32 	%r295, 2;
	// begin inline asm
	{  .reg .f32 r0;  .reg .pred p;  shfl.sync.down.b32 r0|p, %f369, %r295, %r305, %r306;  @p add.f32 r0, r0, %f369;  mov.f32 %f372, r0;}
	// end inline asm
	mov.b32 	%r298, 4;
	// begin inline asm
	{  .reg .f32 r0;  .reg .pred p;  shfl.sync.down.b32 r0|p, %f372, %r298, %r305, %r306;  @p add.f32 r0, r0, %f372;  mov.f32 %f375, r0;}
	// end inline asm
	mov.b32 	%r301, 8;
	// begin inline asm
	{  .reg .f32 r0;  .reg .pred p;  shfl.sync.down.b32 r0|p, %f375, %r301, %r305, %r306;  @p add.f32 r0, r0, %f375;  mov.f32 %f378, r0;}
	// end inline asm
	mov.b32 	%r304, 16;
	// begin inline asm
	{  .reg .f32 r0;  .reg .pred p;  shfl.sync.down.b32 r0|p, %f378, %r304, %r305, %r306;  @p add.f32 r0, r0, %f378;  mov.f32 %f424, r0;}
	// end inline asm
	setp.ne.s32 	%p63, %r291, 0;
	@%p63 bra 	$L__BB4_16;
	shr.u32 	%r307, %r1, 3;
	and.b32  	%r308, %r307, 124;
	mov.u32 	%r309, _ZZN3cub18CUB_300001_SM_10006detail6reduce28DeviceReduceSingleTileKernelINS2_10policy_hubIfyN4cuda3std3__44plusIvEEE10Policy1000EPfSC_iS9_ffNS7_10__identityEEEvT0_T1_T2_T3_T4_T6_E12temp_storage;
	add.s32 	%r310, %r309, %r308;
	st.shared.f32 	[%r310+8], %f424;
$L__BB4_16:
	bar.sync 	0;
	setp.ne.s32 	%p64, %r1, 0;
	@%p64 bra 	$L__BB4_72;
	ld.shared.f32 	%f384, [_ZZN3cub18CUB_300001_SM_10006detail6reduce28DeviceReduceSingleTileKernelINS2_10policy_hubIfyN4cuda3std3__44plusIvEEE10Policy1000EPfSC_iS9_ffNS7_10__identityEEEvT0_T1_T2_T3_T4_T6_E12temp_storage+12];
	add.f32 	%f385, %f424, %f384;
	ld.shared.f32 	%f386, [_ZZN3cub18CUB_300001_SM_10006detail6reduce28DeviceReduceSingleTileKernelINS2_10policy_hubIfyN4cuda3std3__44plusIvEEE10Policy1000EPfSC_iS9_ffNS7_10__identityEEEvT0_T1_T2_T3_T4_T6_E12temp_storage+16];
	add.f32 	%f387, %f385, %f386;
	ld.shared.f32 	%f388, [_ZZN3cub18CUB_300001_SM_10006detail6reduce28DeviceReduceSingleTileKernelINS2_10policy_hubIfyN4cuda3std3__44plusIvEEE10Policy1000EPfSC_iS9_ffNS7_10__identityEEEvT0_T1_T2_T3_T4_T6_E12temp_storage+20];
	add.f32 	%f389, %f387, %f388;
	ld.shared.f32 	%f390, [_ZZN3cub18CUB_300001_SM_10006detail6reduce28DeviceReduceSingleTileKernelINS2_10policy_hubIfyN4cuda3std3__44plusIvEEE10Policy1000EPfSC_iS9_ffNS7_10__identityEEEvT0_T1_T2_T3_T4_T6_E12temp_storage+24];
	add.f32 	%f391, %f389, %f390;
	ld.shared.f32 	%f392, [_ZZN3cub18CUB_300001_SM_10006detail6reduce28DeviceReduceSingleTileKernelINS2_10policy_hubIfyN4cuda3std3__44plusIvEEE10Policy1000EPfSC_iS9_ffNS7_10__identityEEEvT0_T1_T2_T3_T4_T6_E12temp_storage+28];
	add.f32 	%f393, %f391, %f392;
	ld.shared.f32 	%f394, [_ZZN3cub18CUB_300001_SM_10006detail6reduce28DeviceReduceSingleTileKernelINS2_10policy_hubIfyN4cuda3std3__44plusIvEEE10Policy1000EPfSC_iS9_ffNS7_10__identityEEEvT0_T1_T2_T3_T4_T6_E12temp_storage+32];
	add.f32 	%f395, %f393, %f394;
	ld.shared.f32 	%f396, [_ZZN3cub18CUB_300001_SM_10006detail6reduce28DeviceReduceSingleTileKernelINS2_10policy_hubIfyN4cuda3std3__44plusIvEEE10Policy1000EPfSC_iS9_ffNS7_10__identityEEEvT0_T1_T2_T3_T4_T6_E12temp_storage+36];
	add.f32 	%f424, %f395, %f396;
	bra.uni 	$L__BB4_72;
$L__BB4_18:
	// begin inline asm
	mov.u32 %r267, %laneid;
	// end inline asm
	and.b32  	%r283, %r1, 992;
	add.s32 	%r284, %r283, 32;
	setp.gt.s32 	%p53, %r284, %r67;
	not.b32 	%r285, %r283;
	add.s32 	%r286, %r67, %r285;
	selp.b32 	%r281, %r286, 31, %p53;
	mov.b32 	%r268, 1;
	mov.b32 	%r282, -1;
	// begin inline asm
	{  .reg .f32 r0;  .reg .pred p;  shfl.sync.down.b32 r0|p, %f403, %r268, %r281, %r282;  @p add.f32 r0, r0, %f403;  mov.f32 %f334, r0;}
	// end inline asm
	mov.b32 	%r271, 2;
	// begin inline asm
	{  .reg .f32 r0;  .reg .pred p;  shfl.sync.down.b32 r0|p, %f334, %r271, %r281, %r282;  @p add.f32 r0, r0, %f334;  mov.f32 %f337, r0;}
	// end inline asm
	mov.b32 	%r274, 4;
	// begin inline asm
	{  .reg .f32 r0;  .reg .pred p;  shfl.sync.down.b32 r0|p, %f337, %r274, %r281, %r282;  @p add.f32 r0, r0, %f337;  mov.f32 %f340, r0;}
	// end inline asm
	mov.b32 	%r277, 8;
	// begin inline asm
	{  .reg .f32 r0;  .reg .pred p;  shfl.sync.down.b32 r0|p, %f340, %r277, %r281, %r282;  @p add.f32 r0, r0, %f340;  mov.f32 %f343, r0;}
	// end inline asm
	mov.b32 	%r280, 16;
	// begin inline asm
	{  .reg .f32 r0;  .reg .pred p;  shfl.sync.down.b32 r0|p, %f343, %r280, %r281, %r282;  @p add.f32 r0, r0, %f343;  mov.f32 %f424, r0;}
	// end inline asm
	setp.ne.s32 	%p54, %r267, 0;
	@%p54 bra 	$L__BB4_20;
	shr.u32 	%r287, %r1, 3;
	and.b32  	%r288, %r287, 124;
	mov.u32 	%r289, _ZZN3cub18CUB_300001_SM_10006detail6reduce28DeviceReduceSingleTileKernelINS2_10policy_hubIfyN4cuda3std3__44plusIvEEE10Policy1000EPfSC_iS9_ffNS7_10__identityEEEvT0_T1_T2_T3_T4_T6_E12temp_storage;
	add.s32 	%r290, %r289, %r288;
	st.shared.f32 	[%r290+8], %f424;
$L__BB4_20:
	bar.sync 	0;
	setp.ne.s32 	%p55, %r1, 0;
	@%p55 bra 	$L__BB4_72;
	setp.gt.s32 	%p56, %r67, 32;
	ld.shared.f32 	%f349, [_ZZN3cub18CUB_300001_SM_10006detail6reduce28DeviceReduceSingleTileKernelINS2_10policy_hubIfyN4cuda3std3__44plusIvEEE10Policy1000EPfSC_iS9_ffNS7_10__identityEEEvT0_T1_T2_T3_T4_T6_E12temp_storage+12];
	add.f32 	%f350, %f424, %f349;
	selp.f32 	%f351, %f350, %f424, %p56;
	setp.gt.s32 	%p57, %r67, 64;
	ld.shared.f32 	%f352, [_ZZN3cub18CUB_300001_SM_10006detail6reduce28DeviceReduceSingleTileKernelINS2_10policy_hubIfyN4cuda3std3__44plusIvEEE10Policy1000EPfSC_iS9_ffNS7_10__identityEEEvT0_T1_T2_T3_T4_T6_E12temp_storage+16];
	add.f32 	%f353, %f352, %f351;
	selp.f32 	%f354, %f353, %f351, %p57;
	setp.gt.s32 	%p58, %r67, 96;
	ld.shared.f32 	%f355, [_ZZN3cub18CUB_300001_SM_10006detail6reduce28DeviceReduceSingleTileKernelINS2_10policy_hubIfyN4cuda3std3__44plusIvEEE10Policy1000EPfSC_iS9_ffNS7_10__identityEEEvT0_T1_T2_T3_T4_T6_E12temp_storage+20];
	add.f32 	%f356, %f355, %f354;
	selp.f32 	%f357, %f356, %f354, %p58;
	setp.gt.s32 	%p59, %r67, 128;
	ld.shared.f32 	%f358, [_ZZN3cub18CUB_300001_SM_10006detail6reduce28DeviceReduceSingleTileKernelINS2_10policy_hubIfyN4cuda3std3__44plusIvEEE10Policy1000EPfSC_iS9_ffNS7_10__identityEEEvT0_T1_T2_T3_T4_T6_E12temp_storage+24];
	add.f32 	%f359, %f358, %f357;
	selp.f32 	%f360, %f359, %f357, %p59;
	setp.gt.s32 	%p60, %r67, 160;
	ld.shared.f32 	%f361, [_ZZN3cub18CUB_300001_SM_10006detail6reduce28DeviceReduceSingleTileKernelINS2_10policy_hubIfyN4cuda3std3__44plusIvEEE10Policy1000EPfSC_iS9_ffNS7_10__identityEEEvT0_T1_T2_T3_T4_T6_E12temp_storage+28];
	add.f32 	%f362, %f361, %f360;
	selp.f32 	%f363, %f362, %f360, %p60;
	setp.gt.s32 	%p61, %r67, 192;
	ld.shared.f32 	%f364, [_ZZN3cub18CUB_300001_SM_10006detail6reduce28DeviceReduceSingleTileKernelINS2_10policy_hubIfyN4cuda3std3__44plusIvEEE10Policy1000EPfSC_iS9_ffNS7_10__identityEEEvT0_T1_T2_T3_T4_T6_E12temp_storage+32];
	add.f32 	%f365, %f364, %f363;
	selp.f32 	%f366, %f365, %f363, %p61;
	setp.gt.s32 	%p62, %r67, 224;
	ld.shared.f32 	%f367, [_ZZN3cub18CUB_300001_SM_10006detail6reduce28DeviceReduceSingleTileKernelINS2_10policy_hubIfyN4cuda3std3__44plusIvEEE10Policy1000EPfSC_iS9_ffNS7_10__identityEEEvT0_T1_T2_T3_T4_T6_E12temp_storage+36];
	add.f32 	%f368, %f367, %f366;
	selp.f32 	%f424, %f368, %f366, %p62;
	bra.uni 	$L__BB4_72;
$L__BB4_22:
	mov.u32 	%r13, %tid.x;
	shl.b32 	%r190, %r13, 2;
	mul.wide.u32 	%rd86, %r190, 4;
	add.s64 	%rd76, %rd16, %rd86;
	// begin inline asm
	ld.global.nc.v2.u64 {%rd74, %rd75}, [%rd76];
	// end inline asm
	mov.b64 	{%r191, %r192}, %rd75;
	mov.b64 	{%r193, %r194}, %rd74;
	mov.b32 	%f226, %r194;
	mov.b32 	%f227, %r193;
	mov.b32 	%f228, %r192;
	mov.b32 	%f229, %r191;
	add.s64 	%rd79, %rd76, 4096;
	// begin inline asm
	ld.global.nc.v2.u64 {%rd77, %rd78}, [%rd79];
	// end inline asm
	mov.b64 	{%r195, %r196}, %rd78;
	mov.b64 	{%r197, %r198}, %rd77;
	mov.b32 	%f230, %r198;
	mov.b32 	%f231, %r197;
	mov.b32 	%f232, %r196;
	mov.b32 	%f233, %r195;
	add.s64 	%rd82, %rd76, 8192;
	// begin inline asm
	ld.global.nc.v2.u64 {%rd80, %rd81}, [%rd82];
	// end inline asm
	mov.b64 	{%r199, %r200}, %rd81;
	mov.b64 	{%r201, %r202}, %rd80;
	mov.b32 	%f234, %r202;
	mov.b32 	%f235, %r201;
	mov.b32 	%f236, %r200;
	mov.b32 	%f237, %r199;
	add.s64 	%rd85, %rd76, 12288;
	// begin inline asm
	ld.global.nc.v2.u64 {%rd83, %rd84}, [%rd85];
	// end inline asm
	mov.b64 	{%r203, %r204}, %rd84;
	mov.b64 	{%r205, %r206}, %rd83;
	mov.b32 	%f238, %r206;
	mov.b32 	%f239, %r205;
	mov.b32 	%f240, %r204;
	mov.b32 	%f241, %r203;
	add.f32 	%f242, %f227, %f226;
	add.f32 	%f243, %f229, %f228;
	add.f32 	%f244, %f231, %f230;
	add.f32 	%f245, %f233, %f232;
	add.f32 	%f246, %f235, %f234;
	add.f32 	%f247, %f237, %f236;
	add.f32 	%f248, %f239, %f238;
	add.f32 	%f249, %f241, %f240;
	add.f32 	%f250, %f242, %f243;
	add.f32 	%f251, %f244, %f245;
	add.f32 	%f252, %f246, %f247;
	add.f32 	%f253, %f248, %f249;
	add.f32 	%f254, %f250, %f251;
	add.f32 	%f255, %f252, %f253;
	add.f32 	%f410, %f254, %f255;
	setp.lt.u32 	%p35, %r67, 8192;
	mov.b32 	%r319, 4096;
	@%p35 bra 	$L__BB4_26;
	add.s32 	%r14, %r67, -4096;
	mov.b32 	%r319, 4096;
$L__BB4_24:
	mul.wide.s32 	%rd99, %r319, 4;
	add.s64 	%rd89, %rd76, %rd99;
	// begin inline asm
	ld.global.nc.v2.u64 {%rd87, %rd88}, [%rd89];
	// end inline asm
	mov.b64 	{%r208, %r209}, %rd88;
	mov.b64 	{%r210, %r211}, %rd87;
	mov.b32 	%f256, %r211;
	mov.b32 	%f257, %r210;
	mov.b32 	%f258, %r209;
	mov.b32 	%f259, %r208;
	add.s64 	%rd92, %rd89, 4096;
	// begin inline asm
	ld.global.nc.v2.u64 {%rd90, %rd91}, [%rd92];
	// end inline asm
	mov.b64 	{%r212, %r213}, %rd91;
	mov.b64 	{%r214, %r215}, %rd90;
	mov.b32 	%f260, %r215;
	mov.b32 	%f261, %r214;
	mov.b32 	%f262, %r213;
	mov.b32 	%f263, %r212;
	add.s64 	%rd95, %rd89, 8192;
	// begin inline asm
	ld.global.nc.v2.u64 {%rd93, %rd94}, [%rd95];
	// end inline asm
	mov.b64 	{%r216, %r217}, %rd94;
	mov.b64 	{%r218, %r219}, %rd93;
	mov.b32 	%f264, %r219;
	mov.b32 	%f265, %r218;
	mov.b32 	%f266, %r217;
	mov.b32 	%f267, %r216;
	add.s64 	%rd98, %rd89, 12288;
	// begin inline asm
	ld.global.nc.v2.u64 {%rd96, %rd97}, [%rd98];
	// end inline asm
	mov.b64 	{%r220, %r221}, %rd97;
	mov.b64 	{%r222, %r223}, %rd96;
	mov.b32 	%f268, %r223;
	mov.b32 	%f269, %r222;
	mov.b32 	%f270, %r221;
	mov.b32 	%f271, %r220;
	add.f32 	%f272, %f410, %f257;
	add.f32 	%f273, %f256, %f259;
	add.f32 	%f274, %f258, %f261;
	add.f32 	%f275, %f260, %f263;
	add.f32 	%f276, %f262, %f265;
	add.f32 	%f277, %f264, %f267;
	add.f32 	%f278, %f266, %f269;
	add.f32 	%f279, %f268, %f271;
	add.f32 	%f280, %f272, %f273;
	add.f32 	%f281, %f274, %f275;
	add.f32 	%f282, %f276, %f277;
	add.f32 	%f283, %f278, %f279;
	add.f32 	%f284, %f280, %f281;
	add.f32 	%f285, %f282, %f283;
	add.f32 	%f286, %f284, %f285;
	add.f32 	%f410, %f286, %f270;
	sub.s32 	%r224, %r67, %r319;
	setp.lt.s32 	%p36, %r224, 4096;
	@%p36 bra 	$L__BB4_34;
	add.s32 	%r319, %r319, 4096;
	setp.le.s32 	%p37, %r319, %r14;
	@%p37 bra 	$L__BB4_24;
$L__BB4_26:
	setp.le.s32 	%p38, %r67, %r319;
	@%p38 bra 	$L__BB4_34;
	sub.s32 	%r18, %r67, %r319;
	setp.ge.s32 	%p39, %r13, %r18;
	@%p39 bra 	$L__BB4_34;
	not.b32 	%r225, %r13;
	add.s32 	%r226, %r67, %r225;
	sub.s32 	%r19, %r226, %r319;
	and.b32  	%r227, %r19, 768;
	setp.eq.s32 	%p40, %r227, 768;
	mov.u32 	%r323, %r13;
	@%p40 bra 	$L__BB4_31;
	add.s32 	%r321, %r13, %r319;
	shr.u32 	%r228, %r19, 8;
	add.s32 	%r229, %r228, 1;
	and.b32  	%r230, %r229, 3;
	neg.s32 	%r320, %r230;
	mov.u32 	%r323, %r13;
$L__BB4_30:
	.pragma "nounroll";
	mul.wide.u32 	%rd101, %r321, 4;
	add.s64 	%rd100, %rd16, %rd101;
	// begin inline asm
	ld.global.nc.u32 %r231, [%rd100];
	// end inline asm
	mov.b32 	%f288, %r231;
	add.f32 	%f410, %f410, %f288;
	add.s32 	%r323, %r323, 256;
	add.s32 	%r321, %r321, 256;
	add.s32 	%r320, %r320, 1;
	setp.ne.s32 	%p41, %r320, 0;
	@%p41 bra 	$L__BB4_30;
$L__BB4_31:
	setp.lt.u32 	%p42, %r19, 768;
	@%p42 bra 	$L__BB4_34;
	cvt.u64.u32 	%rd102, %r323;
	cvt.u64.u32 	%rd103, %r319;
	add.s64 	%rd104, %rd102, %rd103;
	shl.b64 	%rd105, %rd104, 2;
	add.s64 	%rd106, %rd105, %rd16;
	add.s64 	%rd122, %rd106, 2048;
	add.s32 	%r324, %r323, %r319;
$L__BB4_33:
	mul.wide.u32 	%rd111, %r324, 4;
	add.s64 	%rd107, %rd16, %rd111;
	// begin inline asm
	ld.global.nc.u32 %r232, [%rd107];
	// end inline asm
	mov.b32 	%f289, %r232;
	add.f32 	%f290, %f410, %f289;
	add.s64 	%rd108, %rd122, -1024;
	// begin inline asm
	ld.global.nc.u32 %r233, [%rd108];
	// end inline asm
	mov.b32 	%f291, %r233;
	add.f32 	%f292, %f290, %f291;
	// begin inline asm
	ld.global.nc.u32 %r234, [%rd122];
	// end inline asm
	mov.b32 	%f293, %r234;
	add.f32 	%f294, %f292, %f293;
	add.s64 	%rd110, %rd122, 1024;
	// begin inline asm
	ld.global.nc.u32 %r235, [%rd110];
	// end inline asm
	mov.b32 	%f295, %r235;
	add.f32 	%f410, %f294, %f295;
	add.s32 	%r323, %r323, 1024;
	add.s64 	%rd122, %rd122, 4096;
	add.s32 	%r324, %r324, 1024;
	setp.lt.s32 	%p43, %r323, %r18;
	@%p43 bra 	$L__BB4_33;
$L__BB4_34:
	// begin inline asm
	mov.u32 %r236, %laneid;
	// end inline asm
	mov.b32 	%r237, 1;
	mov.b32 	%r250, 31;
	mov.b32 	%r251, -1;
	// begin inline asm
	{  .reg .f32 r0;  .reg .pred p;  shfl.sync.down.b32 r0|p, %f410, %r237, %r250, %r251;  @p add.f32 r0, r0, %f410;  mov.f32 %f296, r0;}
	// end inline asm
	mov.b32 	%r240, 2;
	// begin inline asm
	{  .reg .f32 r0;  .reg .pred p;  shfl.sync.down.b32 r0|p, %f296, %r240, %r250, %r251;  @p add.f32 r0, r0, %f296;  mov.f32 %f299, r0;}
	// end inline asm
	mov.b32 	%r243, 4;
	// begin inline asm
	{  .reg .f32 r0;  .reg .pred p;  shfl.sync.down.b32 r0|p, %f299, %r243, %r250, %r251;  @p add.f32 r0, r0, %f299;  mov.f32 %f302, r0;}
	// end inline asm
	mov.b32 	%r246, 8;
	// begin inline asm
	{  .reg .f32 r0;  .reg .pred p;  shfl.sync.down.b32 r0|p, %f302, %r246, %r250, %r251;  @p add.f32 r0, r0, %f302;  mov.f32 %f305, r0;}
	// end inline asm
	mov.b32 	%r249, 16;
	// begin inline asm
	{  .reg .f32 r0;  .reg .pred p;  shfl.sync.down.b32 r0|p, %f305, %r249, %r250, %r251;  @p add.f32 r0, r0, %f305;  mov.f32 %f424, r0;}
	// end inline asm
	setp.ne.s32 	%p44, %r236, 0;
	@%p44 bra 	$L__BB4_36;
	shr.u32 	%r252, %r13, 3;
	and.b32  	%r253, %r252, 124;
	mov.u32 	%r254, _ZZN3cub18CUB_300001_SM_10006detail6reduce28DeviceReduceSingleTileKernelINS2_10policy_hubIfyN4cuda3std3__44plusIvEEE10Policy1000EPfSC_iS9_ffNS7_10__identityEEEvT0_T1_T2_T3_T4_T6_E12temp_storage;
	add.s32 	%r255, %r254, %r253;
	st.shared.f32 	[%r255+8], %f424;
$L__BB4_36:
	bar.sync 	0;
	setp.ne.s32 	%p45, %r13, 0;
	@%p45 bra 	$L__BB4_72;
	ld.shared.f32 	%f311, [_ZZN3cub18CUB_300001_SM_10006detail6reduce28DeviceReduceSingleTileKernelINS2_10policy_hubIfyN4cuda3std3__44plusIvEEE10Policy1000EPfSC_iS9_ffNS7_10__identityEEEvT0_T1_T2_T3_T4_T6_E12temp_storage+12];
	add.f32 	%f312, %f424, %f311;
	ld.shared.f32 	%f313, [_ZZN3cub18CUB_300001_SM_10006detail6reduce28DeviceReduceSingleTileKernelINS2_10policy_hubIfyN4cuda3std3__44plusIvEEE10Policy1000EPfSC_iS9_ffNS7_10__identityEEEvT0_T1_T2_T3_T4_T6_E12temp_storage+16];
	add.f32 	%f314, %f312, %f313;
	ld.shared.f32 	%f315, [_ZZN3cub18CUB_300001_SM_10006detail6reduce28DeviceReduceSingleTileKernelINS2_10policy_hubIfyN4cuda3std3__44plusIvEEE10Policy1000EPfSC_iS9_ffNS7_10__identityEEEvT0_T1_T2_T3_T4_T6_E12temp_storage+20];
	add.f32 	%f316, %f314, %f315;
	ld.shared.f32 	%f317, [_ZZN3cub18CUB_300001_SM_10006detail6reduce28DeviceReduceSingleTileKernelINS2_10policy_hubIfyN4cuda3std3__44plusIvEEE10Policy1000EPfSC_iS9_ffNS7_10__identityEEEvT0_T1_T2_T3_T4_T6_E12temp_storage+24];
	add.f32 	%f318, %f316, %f317;
	ld.shared.f32 	%f319, [_ZZN3cub18CUB_300001_SM_10006detail6reduce28DeviceReduceSingleTileKernelINS2_10policy_hubIfyN4cuda3std3__44plusIvEEE10Policy1000EPfSC_iS9_ffNS7_10__identityEEEvT0_T1_T2_T3_T4_T6_E12temp_storage+28];
	add.f32 	%f320, %f318, %f319;
	ld.shared.f32 	%f321, [_ZZN3cub18CUB_300001_SM_10006detail6reduce28DeviceReduceSingleTileKernelINS2_10policy_hubIfyN4cuda3std3__44plusIvEEE10Policy1000EPfSC_iS9_ffNS7_10__identityEEEvT0_T1_T2_T3_T4_T6_E12temp_storage+32];
	add.f32 	%f322, %f320, %f321;
	ld.shared.f32 	%f323, [_ZZN3cub18CUB_300001_SM_10006detail6reduce28DeviceReduceSingleTileKernelINS2_10policy_hubIfyN4cuda3std3__44plusIvEEE10Policy1000EPfSC_iS9_ffNS7_10__identityEEEvT0_T1_T2_T3_T4_T6_E12temp_storage+36];
	add.f32 	%f424, %f322, %f323;
	bra.uni 	$L__BB4_72;
$L__BB4_38:
	setp.gt.s32 	%p3, %r67, 4095;
	@%p3 bra 	$L__BB4_56;
	mov.u32 	%r34, %tid.x;
	setp.ge.s32 	%p15, %r34, %r67;
	mov.f32 	%f416, 0f00000000;
	mov.u32 	%r329, %r34;
	@%p15 bra 	$L__BB4_41;
	mul.wide.u32 	%rd66, %r34, 4;
	add.s64 	%rd65, %rd16, %rd66;
	// begin inline asm
	ld.global.nc.u32 %r134, [%rd65];
	// end inline asm
	mov.b32 	%f416, %r134;
	add.s32 	%r329, %r34, 256;
$L__BB4_41:
	setp.ge.s32 	%p16, %r329, %r67;
	@%p16 bra 	$L__BB4_47;
	not.b32 	%r135, %r329;
	add.s32 	%r37, %r67, %r135;
	and.b32  	%r136, %r37, 768;
	setp.eq.s32 	%p17, %r136, 768;
	@%p17 bra 	$L__BB4_45;
	mul.wide.u32 	%rd67, %r329, 4;
	add.s64 	%rd123, %rd16, %rd67;
	shr.u32 	%r137, %r37, 8;
	add.s32 	%r138, %r137, 1;
	and.b32  	%r139, %r138, 3;
	neg.s32 	%r327, %r139;
$L__BB4_44:
	.pragma "nounroll";
	// begin inline asm
	ld.global.nc.u32 %r140, [%rd123];
	// end inline asm
	mov.b32 	%f155, %r140;
	add.f32 	%f416, %f416, %f155;
	add.s32 	%r329, %r329, 256;
	add.s64 	%rd123, %rd123, 1024;
	add.s32 	%r327, %r327, 1;
	setp.ne.s32 	%p18, %r327, 0;
	@%p18 bra 	$L__BB4_44;
$L__BB4_45:
	setp.lt.u32 	%p19, %r37, 768;
	@%p19 bra 	$L__BB4_47;
$L__BB4_46:
	mul.wide.s32 	%rd73, %r329, 4;
	add.s64 	%rd69, %rd16, %rd73;
	// begin inline asm
	ld.global.nc.u32 %r141, [%rd69];
	// end inline asm
	mov.b32 	%f156, %r141;
	add.f32 	%f157, %f416, %f156;
	add.s64 	%rd70, %rd69, 1024;
	// begin inline asm
	ld.global.nc.u32 %r142, [%rd70];
	// end inline asm
	mov.b32 	%f158, %r142;
	add.f32 	%f159, %f157, %f158;
	add.s64 	%rd71, %rd69, 2048;
	// begin inline asm
	ld.global.nc.u32 %r143, [%rd71];
	// end inline asm
	mov.b32 	%f160, %r143;
	add.f32 	%f161, %f159, %f160;
	add.s64 	%rd72, %rd69, 3072;
	// begin inline asm
	ld.global.nc.u32 %r144, [%rd72];
	// end inline asm
	mov.b32 	%f162, %r144;
	add.f32 	%f416, %f161, %f162;
	add.s32 	%r329, %r329, 1024;
	setp.lt.s32 	%p20, %r329, %r67;
	@%p20 bra 	$L__BB4_46;
$L__BB4_47:
	setp.lt.s32 	%p21, %r67, 256;
	@%p21 bra 	$L__BB4_52;
	// begin inline asm
	mov.u32 %r169, %laneid;
	// end inline asm
	mov.b32 	%r170, 1;
	mov.b32 	%r183, 31;
	mov.b32 	%r184, -1;
	// begin inline asm
	{  .reg .f32 r0;  .reg .pred p;  shfl.sync.down.b32 r0|p, %f416, %r170, %r183, %r184;  @p add.f32 r0, r0, %f416;  mov.f32 %f198, r0;}
	// end inline asm
	mov.b32 	%r173, 2;
	// begin inline asm
	{  .reg .f32 r0;  .reg .pred p;  shfl.sync.down.b32 r0|p, %f198, %r173, %r183, %r184;  @p add.f32 r0, r0, %f198;  mov.f32 %f201, r0;}
	// end inline asm
	mov.b32 	%r176, 4;
	// begin inline asm
	{  .reg .f32 r0;  .reg .pred p;  shfl.sync.down.b32 r0|p, %f201, %r176, %r183, %r184;  @p add.f32 r0, r0, %f201;  mov.f32 %f204, r0;}
	// end inline asm
	mov.b32 	%r179, 8;
	// begin inline asm
	{  .reg .f32 r0;  .reg .pred p;  shfl.sync.down.b32 r0|p, %f204, %r179, %r183, %r184;  @p add.f32 r0, r0, %f204;  mov.f32 %f207, r0;}
	// end inline asm
	mov.b32 	%r182, 16;
	// begin inline asm
	{  .reg .f32 r0;  .reg .pred p;  shfl.sync.down.b32 r0|p, %f207, %r182, %r183, %r184;  @p add.f32 r0, r0, %f207;  mov.f32 %f424, r0;}
	// end inline asm
	setp.ne.s32 	%p32, %r169, 0;
	@%p32 bra 	$L__BB4_50;
	shr.u32 	%r185, %r34, 3;
	and.b32  	%r186, %r185, 124;
	mov.u32 	%r187, _ZZN3cub18CUB_300001_SM_10006detail6reduce28DeviceReduceSingleTileKernelINS2_10policy_hubIfyN4cuda3std3__44plusIvEEE10Policy1000EPfSC_iS9_ffNS7_10__identityEEEvT0_T1_T2_T3_T4_T6_E12temp_storage;
	add.s32 	%r188, %r187, %r186;
	st.shared.f32 	[%r188+8], %f424;
$L__BB4_50:
	bar.sync 	0;
	setp.ne.s32 	%p33, %r34, 0;
	@%p33 bra 	$L__BB4_72;
	ld.shared.f32 	%f213, [_ZZN3cub18CUB_300001_SM_10006detail6reduce28DeviceReduceSingleTileKernelINS2_10policy_hubIfyN4cuda3std3__44plusIvEEE10Policy1000EPfSC_iS9_ffNS7_10__identityEEEvT0_T1_T2_T3_T4_T6_E12temp_storage+12];
	add.f32 	%f214, %f424, %f213;
	ld.shared.f32 	%f215, [_ZZN3cub18CUB_300001_SM_10006detail6reduce28DeviceReduceSingleTileKernelINS2_10policy_hubIfyN4cuda3std3__44plusIvEEE10Policy1000EPfSC_iS9_ffNS7_10__identityEEEvT0_T1_T2_T3_T4_T6_E12temp_storage+16];
	add.f32 	%f216, %f214, %f215;
	ld.shared.f32 	%f217, [_ZZN3cub18CUB_300001_SM_10006detail6reduce28DeviceReduceSingleTileKernelINS2_10policy_hubIfyN4cuda3std3__44plusIvEEE10Policy1000EPfSC_iS9_ffNS7_10__identityEEEvT0_T1_T2_T3_T4_T6_E12temp_storage+20];
	add.f32 	%f218, %f216, %f217;
	ld.shared.f32 	%f219, [_ZZN3cub18CUB_300001_SM_10006detail6reduce28DeviceReduceSingleTileKernelINS2_10policy_hubIfyN4cuda3std3__44plusIvEEE10Policy1000EPfSC_iS9_ffNS7_10__identityEEEvT0_T1_T2_T3_T4_T6_E12temp_storage+24];
	add.f32 	%f220, %f218, %f219;
	ld.shared.f32 	%f221, [_ZZN3cub18CUB_300001_SM_10006detail6reduce28DeviceReduceSingleTileKernelINS2_10policy_hubIfyN4cuda3std3__44plusIvEEE10Policy1000EPfSC_iS9_ffNS7_10__identityEEEvT0_T1_T2_T3_T4_T6_E12temp_storage+28];
	add.f32 	%f222, %f220, %f221;
	ld.shared.f32 	%f223, [_ZZN3cub18CUB_300001_SM_10006detail6reduce28DeviceReduceSingleTileKernelINS2_10policy_hubIfyN4cuda3std3__44plusIvEEE10Policy1000EPfSC_iS9_ffNS7_10__identityEEEvT0_T1_T2_T3_T4_T6_E12temp_storage+32];
	add.f32 	%f224, %f222, %f223;
	ld.shared.f32 	%f225, [_ZZN3cub18CUB_300001_SM_10006detail6reduce28DeviceReduceSingleTileKernelINS2_10policy_hubIfyN4cuda3std3__44plusIvEEE10Policy1000EPfSC_iS9_ffNS7_10__identityEEEvT0_T1_T2_T3_T4_T6_E12temp_storage+36];
	add.f32 	%f424, %f224, %f225;
	bra.uni 	$L__BB4_72;
$L__BB4_52:
	// begin inline asm
	mov.u32 %r145, %laneid;
	// end inline asm
	and.b32  	%r161, %r34, 992;
	add.s32 	%r162, %r161, 32;
	setp.gt.s32 	%p22, %r162, %r67;
	not.b32 	%r163, %r161;
	add.s32 	%r164, %r67, %r163;
	selp.b32 	%r159, %r164, 31, %p22;
	mov.b32 	%r146, 1;
	mov.b32 	%r160, -1;
	// begin inline asm
	{  .reg .f32 r0;  .reg .pred p;  shfl.sync.down.b32 r0|p, %f416, %r146, %r159, %r160;  @p add.f32 r0, r0, %f416;  mov.f32 %f163, r0;}
	// end inline asm
	mov.b32 	%r149, 2;
	// begin inline asm
	{  .reg .f32 r0;  .reg .pred p;  shfl.sync.down.b32 r0|p, %f163, %r149, %r159, %r160;  @p add.f32 r0, r0, %f163;  mov.f32 %f166, r0;}
	// end inline asm
	mov.b32 	%r152, 4;
	// begin inline asm
	{  .reg .f32 r0;  .reg .pred p;  shfl.sync.down.b32 r0|p, %f166, %r152, %r159, %r160;  @p add.f32 r0, r0, %f166;  mov.f32 %f169, r0;}
	// end inline asm
	mov.b32 	%r155, 8;
	// begin inline asm
	{  .reg .f32 r0;  .reg .pred p;  shfl.sync.down.b32 r0|p, %f169, %r155, %r159, %r160;  @p add.f32 r0, r0, %f169;  mov.f32 %f172, r0;}
	// end inline asm
	mov.b32 	%r158, 16;
	// begin inline asm
	{  .reg .f32 r0;  .reg .pred p;  shfl.sync.down.b32 r0|p, %f172, %r158, %r159, %r160;  @p add.f32 r0, r0, %f172;  mov.f32 %f424, r0;}
	// end inline asm
	setp.ne.s32 	%p23, %r145, 0;
	@%p23 bra 	$L__BB4_54;
	shr.u32 	%r165, %r34, 3;
	and.b32  	%r166, %r165, 124;
	mov.u32 	%r167, _ZZN3cub18CUB_300001_SM_10006detail6reduce28DeviceReduceSingleTileKernelINS2_10policy_hubIfyN4cuda3std3__44plusIvEEE10Policy1000EPfSC_iS9_ffNS7_10__identityEEEvT0_T1_T2_T3_T4_T6_E12temp_storage;
	add.s32 	%r168, %r167, %r166;
	st.shared.f32 	[%r168+8], %f424;
$L__BB4_54:
	bar.sync 	0;
	setp.ne.s32 	%p24, %r34, 0;
	@%p24 bra 	$L__BB4_72;
	setp.gt.s32 	%p25, %r67, 32;
	ld.shared.f32 	%f178, [_ZZN3cub18CUB_300001_SM_10006detail6reduce28DeviceReduceSingleTileKernelINS2_10policy_hubIfyN4cuda3std3__44plusIvEEE10Policy1000EPfSC_iS9_ffNS7_10__identityEEEvT0_T1_T2_T3_T4_T6_E12temp_storage+12];
	add.f32 	%f179, %f424, %f178;
	selp.f32 	%f180, %f179, %f424, %p25;
	setp.gt.s32 	%p26, %r67, 64;
	ld.shared.f32 	%f181, [_ZZN3cub18CUB_300001_SM_10006detail6reduce28DeviceReduceSingleTileKernelINS2_10policy_hubIfyN4cuda3std3__44plusIvEEE10Policy1000EPfSC_iS9_ffNS7_10__identityEEEvT0_T1_T2_T3_T4_T6_E12temp_storage+16];
	add.f32 	%f182, %f181, %f180;
	selp.f32 	%f183, %f182, %f180, %p26;
	setp.gt.s32 	%p27, %r67, 96;
	ld.shared.f32 	%f184, [_ZZN3cub18CUB_300001_SM_10006detail6reduce28DeviceReduceSingleTileKernelINS2_10policy_hubIfyN4cuda3std3__44plusIvEEE10Policy1000EPfSC_iS9_ffNS7_10__identityEEEvT0_T1_T2_T3_T4_T6_E12temp_storage+20];
	add.f32 	%f185, %f184, %f183;
	selp.f32 	%f186, %f185, %f183, %p27;
	setp.gt.s32 	%p28, %r67, 128;
	ld.shared.f32 	%f187, [_ZZN3cub18CUB_300001_SM_10006detail6reduce28DeviceReduceSingleTileKernelINS2_10policy_hubIfyN4cuda3std3__44plusIvEEE10Policy1000EPfSC_iS9_ffNS7_10__identityEEEvT0_T1_T2_T3_T4_T6_E12temp_storage+24];
	add.f32 	%f188, %f187, %f186;
	selp.f32 	%f189, %f188, %f186, %p28;
	setp.gt.s32 	%p29, %r67, 160;
	ld.shared.f32 	%f190, [_ZZN3cub18CUB_300001_SM_10006detail6reduce28DeviceReduceSingleTileKernelINS2_10policy_hubIfyN4cuda3std3__44plusIvEEE10Policy1000EPfSC_iS9_ffNS7_10__identityEEEvT0_T1_T2_T3_T4_T6_E12temp_storage+28];
	add.f32 	%f191, %f190, %f189;
	selp.f32 	%f192, %f191, %f189, %p29;
	setp.gt.s32 	%p30, %r67, 192;
	ld.shared.f32 	%f193, [_ZZN3cub18CUB_300001_SM_10006detail6reduce28DeviceReduceSingleTileKernelINS2_10policy_hubIfyN4cuda3std3__44plusIvEEE10Policy1000EPfSC_iS9_ffNS7_10__identityEEEvT0_T1_T2_T3_T4_T6_E12temp_storage+32];
	add.f32 	%f194, %f193, %f192;
	selp.f32 	%f195, %f194, %f192, %p30;
	setp.gt.s32 	%p31, %r67, 224;
	ld.shared.f32 	%f196, [_ZZN3cub18CUB_300001_SM_10006detail6reduce28DeviceReduceSingleTileKernelINS2_10policy_hubIfyN4cuda3std3__44plusIvEEE10Policy1000EPfSC_iS9_ffNS7_10__identityEEEvT0_T1_T2_T3_T4_T6_E12temp_storage+36];
	add.f32 	%f197, %f196, %f195;
	selp.f32 	%f424, %f197, %f195, %p31;
	bra.uni 	$L__BB4_72;
$L__BB4_56:
	mov.u32 	%r46, %tid.x;
	mul.wide.u32 	%rd35, %r46, 4;
	add.s64 	%rd19, %rd16, %rd35;
	// begin inline asm
	ld.global.nc.u32 %r68, [%rd19];
	// end inline asm
	mov.b32 	%f55, %r68;
	add.s64 	%rd20, %rd19, 1024;
	// begin inline asm
	ld.global.nc.u32 %r69, [%rd20];
	// end inline asm
	mov.b32 	%f56, %r69;
	add.s64 	%rd21, %rd19, 2048;
	// begin inline asm
	ld.global.nc.u32 %r70, [%rd21];
	// end inline asm
	mov.b32 	%f57, %r70;
	add.s64 	%rd22, %rd19, 3072;
	// begin inline asm
	ld.global.nc.u32 %r71, [%rd22];
	// end inline asm
	mov.b32 	%f58, %r71;
	add.s64 	%rd23, %rd19, 4096;
	// begin inline asm
	ld.global.nc.u32 %r72, [%rd23];
	// end inline asm
	mov.b32 	%f59, %r72;
	add.s64 	%rd24, %rd19, 5120;
	// begin inline asm
	ld.global.nc.u32 %r73, [%rd24];
	// end inline asm
	mov.b32 	%f60, %r73;
	add.s64 	%rd25, %rd19, 6144;
	// begin inline asm
	ld.global.nc.u32 %r74, [%rd25];
	// end inline asm
	mov.b32 	%f61, %r74;
	add.s64 	%rd26, %rd19, 7168;
	// begin inline asm
	ld.global.nc.u32 %r75, [%rd26];
	// end inline asm
	mov.b32 	%f62, %r75;
	add.s64 	%rd27, %rd19, 8192;
	// begin inline asm
	ld.global.nc.u32 %r76, [%rd27];
	// end inline asm
	mov.b32 	%f63, %r76;
	add.s64 	%rd28, %rd19, 9216;
	// begin inline asm
	ld.global.nc.u32 %r77, [%rd28];
	// end inline asm
	mov.b32 	%f64, %r77;
	add.s64 	%rd29, %rd19, 10240;
	// begin inline asm
	ld.global.nc.u32 %r78, [%rd29];
	// end inline asm
	mov.b32 	%f65, %r78;
	add.s64 	%rd30, %rd19, 11264;
	// begin inline asm
	ld.global.nc.u32 %r79, [%rd30];
	// end inline asm
	mov.b32 	%f66, %r79;
	add.s64 	%rd31, %rd19, 12288;
	// begin inline asm
	ld.global.nc.u32 %r80, [%rd31];
	// end inline asm
	mov.b32 	%f67, %r80;
	add.s64 	%rd32, %rd19, 13312;
	// begin inline asm
	ld.global.nc.u32 %r81, [%rd32];
	// end inline asm
	mov.b32 	%f68, %r81;
	add.s64 	%rd33, %rd19, 14336;
	// begin inline asm
	ld.global.nc.u32 %r82, [%rd33];
	// end inline asm
	mov.b32 	%f69, %r82;
	add.s64 	%rd34, %rd19, 15360;
	// begin inline asm
	ld.global.nc.u32 %r83, [%rd34];
	// end inline asm
	mov.b32 	%f70, %r83;
	add.f32 	%f71, %f55, %f56;
	add.f32 	%f72, %f57, %f58;
	add.f32 	%f73, %f59, %f60;
	add.f32 	%f74, %f61, %f62;
	add.f32 	%f75, %f63, %f64;
	add.f32 	%f76, %f65, %f66;
	add.f32 	%f77, %f67, %f68;
	add.f32 	%f78, %f69, %f70;
	add.f32 	%f79, %f71, %f72;
	add.f32 	%f80, %f73, %f74;
	add.f32 	%f81, %f75, %f76;
	add.f32 	%f82, %f77, %f78;
	add.f32 	%f83, %f79, %f80;
	add.f32 	%f84, %f81, %f82;
	add.f32 	%f423, %f83, %f84;
	setp.lt.u32 	%p4, %r67, 8192;
	mov.b32 	%r332, 4096;
	@%p4 bra 	$L__BB4_60;
	add.s32 	%r47, %r67, -4096;
	mov.b32 	%r332, 4096;
$L__BB4_58:
	mul.wide.s32 	%rd52, %r332, 4;
	add.s64 	%rd36, %rd19, %rd52;
	// begin inline asm
	ld.global.nc.u32 %r86, [%rd36];
	// end inline asm
	mov.b32 	%f85, %r86;
	add.s64 	%rd37, %rd36, 1024;
	// begin inline asm
	ld.global.nc.u32 %r87, [%rd37];
	// end inline asm
	mov.b32 	%f86, %r87;
	add.s64 	%rd38, %rd36, 2048;
	// begin inline asm
	ld.global.nc.u32 %r88, [%rd38];
	// end inline asm
	mov.b32 	%f87, %r88;
	add.s64 	%rd39, %rd36, 3072;
	// begin inline asm
	ld.global.nc.u32 %r89, [%rd39];
	// end inline asm
	mov.b32 	%f88, %r89;
	add.s64 	%rd40, %rd36, 4096;
	// begin inline asm
	ld.global.nc.u32 %r90, [%rd40];
	// end inline asm
	mov.b32 	%f89, %r90;
	add.s64 	%rd41, %rd36, 5120;
	// begin inline asm
	ld.global.nc.u32 %r91, [%rd41];
	// end inline asm
	mov.b32 	%f90, %r91;
	add.s64 	%rd42, %rd36, 6144;
	// begin inline asm
	ld.global.nc.u32 %r92, [%rd42];
	// end inline asm
	mov.b32 	%f91, %r92;
	add.s64 	%rd43, %rd36, 7168;
	// begin inline asm
	ld.global.nc.u32 %r93, [%rd43];
	// end inline asm
	mov.b32 	%f92, %r93;
	add.s64 	%rd44, %rd36, 8192;
	// begin inline asm
	ld.global.nc.u32 %r94, [%rd44];
	// end inline asm
	mov.b32 	%f93, %r94;
	add.s64 	%rd45, %rd36, 9216;
	// begin inline asm
	ld.global.nc.u32 %r95, [%rd45];
	// end inline asm
	mov.b32 	%f94, %r95;
	add.s64 	%rd46, %rd36, 10240;
	// begin inline asm
	ld.global.nc.u32 %r96, [%rd46];
	// end inline asm
	mov.b32 	%f95, %r96;
	add.s64 	%rd47, %rd36, 11264;
	// begin inline asm
	ld.global.nc.u32 %r97, [%rd47];
	// end inline asm
	mov.b32 	%f96, %r97;
	add.s64 	%rd48, %rd36, 12288;
	// begin inline asm
	ld.global.nc.u32 %r98, [%rd48];
	// end inline asm
	mov.b32 	%f97, %r98;
	add.s64 	%rd49, %rd36, 13312;
	// begin inline asm
	ld.global.nc.u32 %r99, [%rd49];
	// end inline asm
	mov.b32 	%f98, %r99;
	add.s64 	%rd50, %rd36, 14336;
	// begin inline asm
	ld.global.nc.u32 %r100, [%rd50];
	// end inline asm
	mov.b32 	%f99, %r100;
	add.s64 	%rd51, %rd36, 15360;
	// begin inline asm
	ld.global.nc.u32 %r101, [%rd51];
	// end inline asm
	mov.b32 	%f100, %r101;
	add.f32 	%f101, %f423, %f85;
	add.f32 	%f102, %f86, %f87;
	add.f32 	%f103, %f88, %f89;
	add.f32 	%f104, %f90, %f91;
	add.f32 	%f105, %f92, %f93;
	add.f32 	%f106, %f94, %f95;
	add.f32 	%f107, %f96, %f97;
	add.f32 	%f108, %f98, %f99;
	add.f32 	%f109, %f101, %f102;
	add.f32 	%f110, %f103, %f104;
	add.f32 	%f111, %f105, %f106;
	add.f32 	%f112, %f107, %f108;
	add.f32 	%f113, %f109, %f110;
	add.f32 	%f114, %f111, %f112;
	add.f32 	%f115, %f113, %f114;
	add.f32 	%f423, %f115, %f100;
	sub.s32 	%r102, %r67, %r332;
	setp.lt.s32 	%p5, %r102, 4096;
	@%p5 bra 	$L__BB4_68;
	add.s32 	%r332, %r332, 4096;
	setp.le.s32 	%p6, %r332, %r47;
	@%p6 bra 	$L__BB4_58;
$L__BB4_60:
	setp.le.s32 	%p7, %r67, %r332;
	@%p7 bra 	$L__BB4_68;
	sub.s32 	%r51, %r67, %r332;
	setp.ge.s32 	%p8, %r46, %r51;
	@%p8 bra 	$L__BB4_68;
	not.b32 	%r103, %r46;
	add.s32 	%r104, %r67, %r103;
	sub.s32 	%r52, %r104, %r332;
	and.b32  	%r105, %r52, 768;
	setp.eq.s32 	%p9, %r105, 768;
	mov.u32 	%r336, %r46;
	@%p9 bra 	$L__BB4_65;
	add.s32 	%r334, %r46, %r332;
	shr.u32 	%r106, %r52, 8;
	add.s32 	%r107, %r106, 1;
	and.b32  	%r108, %r107, 3;
	neg.s32 	%r333, %r108;
	mov.u32 	%r336, %r46;
$L__BB4_64:
	.pragma "nounroll";
	mul.wide.u32 	%rd54, %r334, 4;
	add.s64 	%rd53, %rd16, %rd54;
	// begin inline asm
	ld.global.nc.u32 %r109, [%rd53];
	// end inline asm
	mov.b32 	%f117, %r109;
	add.f32 	%f423, %f423, %f117;
	add.s32 	%r336, %r336, 256;
	add.s32 	%r334, %r334, 256;
	add.s32 	%r333, %r333, 1;
	setp.ne.s32 	%p10, %r333, 0;
	@%p10 bra 	$L__BB4_64;
$L__BB4_65:
	setp.lt.u32 	%p11, %r52, 768;
	@%p11 bra 	$L__BB4_68;
	cvt.u64.u32 	%rd55, %r336;
	cvt.u64.u32 	%rd56, %r332;
	add.s64 	%rd57, %rd55, %rd56;
	shl.b64 	%rd58, %rd57, 2;
	add.s64 	%rd59, %rd58, %rd16;
	add.s64 	%rd124, %rd59, 2048;
	add.s32 	%r337, %r336, %r332;
$L__BB4_67:
	mul.wide.u32 	%rd64, %r337, 4;
	add.s64 	%rd60, %rd16, %rd64;
	// begin inline asm
	ld.global.nc.u32 %r110, [%rd60];
	// end inline asm
	mov.b32 	%f118, %r110;
	add.f32 	%f119, %f423, %f118;
	add.s64 	%rd61, %rd124, -1024;
	// begin inline asm
	ld.global.nc.u32 %r111, [%rd61];
	// end inline asm
	mov.b32 	%f120, %r111;
	add.f32 	%f121, %f119, %f120;
	// begin inline asm
	ld.global.nc.u32 %r112, [%rd124];
	// end inline asm
	mov.b32 	%f122, %r112;
	add.f32 	%f123, %f121, %f122;
	add.s64 	%rd63, %rd124, 1024;
	// begin inline asm
	ld.global.nc.u32 %r113, [%rd63];
	// end inline asm
	mov.b32 	%f124, %r113;
	add.f32 	%f423, %f123, %f124;
	add.s32 	%r336, %r336, 1024;
	add.s64 	%rd124, %rd124, 4096;
	add.s32 	%r337, %r337, 1024;
	setp.lt.s32 	%p12, %r336, %r51;
	@%p12 bra 	$L__BB4_67;
$L__BB4_68:
	// begin inline asm
	mov.u32 %r114, %laneid;
	// end inline asm
	mov.b32 	%r115, 1;
	mov.b32 	%r128, 31;
	mov.b32 	%r129, -1;
	// begin inline asm
	{  .reg .f32 r0;  .reg .pred p;  shfl.sync.down.b32 r0|p, %f423, %r115, %r128, %r129;  @p add.f32 r0, r0, %f423;  mov.f32 %f125, r0;}
	// end inline asm
	mov.b32 	%r118, 2;
	// begin inline asm
	{  .reg .f32 r0;  .reg .pred p;  shfl.sync.down.b32 r0|p, %f125, %r118, %r128, %r129;  @p add.f32 r0, r0, %f125;  mov.f32 %f128, r0;}
	// end inline asm
	mov.b32 	%r121, 4;
	// begin inline asm
	{  .reg .f32 r0;  .reg .pred p;  shfl.sync.down.b32 r0|p, %f128, %r121, %r128, %r129;  @p add.f32 r0, r0, %f128;  mov.f32 %f131, r0;}
	// end inline asm
	mov.b32 	%r124, 8;
	// begin inline asm
	{  .reg .f32 r0;  .reg .pred p;  shfl.sync.down.b32 r0|p, %f131, %r124, %r128, %r129;  @p add.f32 r0, r0, %f131;  mov.f32 %f134, r0;}
	// end inline asm
	mov.b32 	%r127, 16;
	// begin inline asm
	{  .reg .f32 r0;  .reg .pred p;  shfl.sync.down.b32 r0|p, %f134, %r127, %r128, %r129;  @p add.f32 r0, r0, %f134;  mov.f32 %f424, r0;}
	// end inline asm
	setp.ne.s32 	%p13, %r114, 0;
	@%p13 bra 	$L__BB4_70;
	shr.u32 	%r130, %r46, 3;
	and.b32  	%r131, %r130, 124;
	mov.u32 	%r132, _ZZN3cub18CUB_300001_SM_10006detail6reduce28DeviceReduceSingleTileKernelINS2_10policy_hubIfyN4cuda3std3__44plusIvEEE10Policy1000EPfSC_iS9_ffNS7_10__identityEEEvT0_T1_T2_T3_T4_T6_E12temp_storage;
	add.s32 	%r133, %r132, %r131;
	st.shared.f32 	[%r133+8], %f424;
$L__BB4_70:
	bar.sync 	0;
	setp.ne.s32 	%p14, %r46, 0;
	@%p14 bra 	$L__BB4_72;
	ld.shared.f32 	%f140, [_ZZN3cub18CUB_300001_SM_10006detail6reduce28DeviceReduceSingleTileKernelINS2_10policy_hubIfyN4cuda3std3__44plusIvEEE10Policy1000EPfSC_iS9_ffNS7_10__identityEEEvT0_T1_T2_T3_T4_T6_E12temp_storage+12];
	add.f32 	%f141, %f424, %f140;
	ld.shared.f32 	%f142, [_ZZN3cub18CUB_300001_SM_10006detail6reduce28DeviceReduceSingleTileKernelINS2_10policy_hubIfyN4cuda3std3__44plusIvEEE10Policy1000EPfSC_iS9_ffNS7_10__identityEEEvT0_T1_T2_T3_T4_T6_E12temp_storage+16];
	add.f32 	%f143, %f141, %f142;
	ld.shared.f32 	%f144, [_ZZN3cub18CUB_300001_SM_10006detail6reduce28DeviceReduceSingleTileKernelINS2_10policy_hubIfyN4cuda3std3__44plusIvEEE10Policy1000EPfSC_iS9_ffNS7_10__identityEEEvT0_T1_T2_T3_T4_T6_E12temp_storage+20];
	add.f32 	%f145, %f143, %f144;
	ld.shared.f32 	%f146, [_ZZN3cub18CUB_300001_SM_10006detail6reduce28DeviceReduceSingleTileKernelINS2_10policy_hubIfyN4cuda3std3__44plusIvEEE10Policy1000EPfSC_iS9_ffNS7_10__identityEEEvT0_T1_T2_T3_T4_T6_E12temp_storage+24];
	add.f32 	%f147, %f145, %f146;
	ld.shared.f32 	%f148, [_ZZN3cub18CUB_300001_SM_10006detail6reduce28DeviceReduceSingleTileKernelINS2_10policy_hubIfyN4cuda3std3__44plusIvEEE10Policy1000EPfSC_iS9_ffNS7_10__identityEEEvT0_T1_T2_T3_T4_T6_E12temp_storage+28];
	add.f32 	%f149, %f147, %f148;
	ld.shared.f32 	%f150, [_ZZN3cub18CUB_300001_SM_10006detail6reduce28DeviceReduceSingleTileKernelINS2_10policy_hubIfyN4cuda3std3__44plusIvEEE10Policy1000EPfSC_iS9_ffNS7_10__identityEEEvT0_T1_T2_T3_T4_T6_E12temp_storage+32];
	add.f32 	%f151, %f149, %f150;
	ld.shared.f32 	%f152, [_ZZN3cub18CUB_300001_SM_10006detail6reduce28DeviceReduceSingleTileKernelINS2_10policy_hubIfyN4cuda3std3__44plusIvEEE10Policy1000EPfSC_iS9_ffNS7_10__identityEEEvT0_T1_T2_T3_T4_T6_E12temp_storage+36];
	add.f32 	%f424, %f151, %f152;
$L__BB4_72:
	mov.u32 	%r311, %tid.x;
	setp.ne.s32 	%p65, %r311, 0;
	@%p65 bra 	$L__BB4_74;
	add.f32 	%f397, %f54, %f424;
	st.global.f32 	[%rd1], %f397;
$L__BB4_74:
	ret;

}


// ===== COMPILED SASS (sm_100) =====

	.target	sm_100

	.elftype	@"ET_EXEC"


//--------------------- .note.nv.tkinfo           --------------------------
	.section	.note.nv.tkinfo,"",@"SHT_NOTE"
	.sectionflags	@"SHF_NOTE_NV_TKINFO"
	.tkinfo
        /*0018*/ 	.word	0x00000002
        /*0030*/ 	.string	""
        /*0030*/ 	.string	"ptxas"
        /*0030*/ 	.string	"Cuda compilation tools, release 13.0, V13.0.88"
        /*0030*/ 	.string	"Build cuda_13.0.r13.0/compiler.36424714_0"
        /*0030*/ 	.string	"-arch sm_100 -m 64 "



//--------------------- .note.nv.cuinfo           --------------------------
	.section	.note.nv.cuinfo,"",@"SHT_NOTE"
	.sectionflags	@"SHF_NOTE_NV_CUINFO"
        /*0018*/ 	.short	0x0002
        /*001a*/ 	.short	0x0064
        /*001c*/ 	.short	0x0082
	.zero		2


//--------------------- .nv.info                  --------------------------
	.section	.nv.info,"",@"SHT_CUDA_INFO"
	.align	4


	//----- nvinfo : EIATTR_REGCOUNT
	.align		4
        /*0000*/ 	.byte	0x04, 0x2f
        /*0002*/ 	.short	(.L_41 - .L_40)
	.align		4
.L_40:
        /*0004*/ 	.word	index@(_Z17reduce_sum_kernelPKfmmPf)
        /*0008*/ 	.word	0x00000012


	//----- nvinfo : EIATTR_FRAME_SIZE
	.align		4
.L_41:
        /*000c*/ 	.byte	0x04, 0x11
        /*000e*/ 	.short	(.L_43 - .L_42)
	.align		4
.L_42:
        /*0010*/ 	.word	index@($__internal_0_$__cuda_sm20_rem_u64)
        /*0014*/ 	.word	0x00000000


	//----- nvinfo : EIATTR_FRAME_SIZE
	.align		4
.L_43:
        /*0018*/ 	.byte	0x04, 0x11
        /*001a*/ 	.short	(.L_45 - .L_44)
	.align		4
.L_44:
        /*001c*/ 	.word	index@(_Z17reduce_sum_kernelPKfmmPf)
        /*0020*/ 	.word	0x00000000


	//----- nvinfo : EIATTR_REGCOUNT
	.align		4
.L_45:
        /*0024*/ 	.byte	0x04, 0x2f
        /*0026*/ 	.short	(.L_47 - .L_46)
	.align		4
.L_46:
        /*0028*/ 	.word	index@(_ZN3cub18CUB_300001_SM_10006detail11EmptyKernelIvEEvv)
        /*002c*/ 	.word	0x00000004


	//----- nvinfo : EIATTR_FRAME_SIZE
	.align		4
.L_47:
        /*0030*/ 	.byte	0x04, 0x11
        /*0032*/ 	.short	(.L_49 - .L_48)
	.align		4
.L_48:
        /*0034*/ 	.word	index@(_ZN3cub18CUB_300001_SM_10006detail11EmptyKernelIvEEvv)
        /*0038*/ 	.word	0x00000000


	//----- nvinfo : EIATTR_REGCOUNT
	.align		4
.L_49:
        /*003c*/ 	.byte	0x04, 0x2f
        /*003e*/ 	.short	(.L_51 - .L_50)
	.align		4
.L_50:
        /*0040*/ 	.word	index@(_ZN3cub18CUB_300001_SM_10006detail6reduce28DeviceReduceSingleTileKernelINS2_10policy_hubIfyN4cuda3std3__44plusIvEEE10Policy1000EPfSC_yS9_ffNS7_10__identityEEEvT0_T1_T2_T3_T4_T6_)
        /*0044*/ 	.word	0x00000020


	//----- nvinfo : EIATTR_FRAME_SIZE
	.align		4
.L_51:
        /*0048*/ 	.byte	0x04, 0x11
        /*004a*/ 	.short	(.L_53 - .L_52)
	.align		4
.L_52:
        /*004c*/ 	.word	index@(_ZN3cub18CUB_300001_SM_10006detail6reduce28DeviceReduceSingleTileKernelINS2_10policy_hubIfyN4cuda3std3__44plusIvEEE10Policy1000EPfSC_yS9_ffNS7_10__identityEEEvT0_T1_T2_T3_T4_T6_)
        /*0050*/ 	.word	0x00000000


	//----- nvinfo : EIATTR_REGCOUNT
	.align		4
.L_53:
        /*0054*/ 	.byte	0x04, 0x2f
        /*0056*/ 	.short	(.L_55 - .L_54)
	.align		4
.L_54:
        /*0058*/ 	.word	index@(_ZN3cub18CUB_300001_SM_10006detail6reduce18DeviceReduceKernelINS2_10policy_hubIfyN4cuda3std3__44plusIvEEE10Policy1000EPfyS9_fNS7_10__identityEEEvT0_PT3_T1_NS0_13GridEvenShareISH_EET2_T4_)
        /*005c*/ 	.word	0x0000001f


	//----- nvinfo : EIATTR_FRAME_SIZE
	.align		4
.L_55:
        /*0060*/ 	.byte	0x04, 0x11
        /*0062*/ 	.short	(.L_57 - .L_56)
	.align		4
.L_56:
        /*0064*/ 	.word	index@(_ZN3cub18CUB_300001_SM_10006detail6reduce18DeviceReduceKernelINS2_10policy_hubIfyN4cuda3std3__44plusIvEEE10Policy1000EPfyS9_fNS7_10__identityEEEvT0_PT3_T1_NS0_13GridEvenShareISH_EET2_T4_)
        /*0068*/ 	.word	0x00000000


	//----- nvinfo : EIATTR_REGCOUNT
	.align		4
.L_57:
        /*006c*/ 	.byte	0x04, 0x2f
        /*006e*/ 	.short	(.L_59 - .L_58)
	.align		4
.L_58:
        /*0070*/ 	.word	index@(_ZN3cub18CUB_300001_SM_10006detail6reduce28DeviceReduceSingleTileKernelINS2_10policy_hubIfyN4cuda3std3__44plusIvEEE10Policy1000EPfSC_iS9_ffNS7_10__identityEEEvT0_T1_T2_T3_T4_T6_)
        /*0074*/ 	.word	0x0000001e


	//----- nvinfo : EIATTR_FRAME_SIZE
	.align		4
.L_59:
        /*0078*/ 	.byte	0x04, 0x11
        /*007a*/ 	.short	(.L_61 - .L_60)
	.align		4
.L_60:
        /*007c*/ 	.word	index@(_ZN3cub18CUB_300001_SM_10006detail6reduce28DeviceReduceSingleTileKernelINS2_10policy_hubIfyN4cuda3std3__44plusIvEEE10Policy1000EPfSC_iS9_ffNS7_10__identityEEEvT0_T1_T2_T3_T4_T6_)
        /*0080*/ 	.word	0x00000000


	//----- nvinfo : EIATTR_MIN_STACK_SIZE
	.align		4
.L_61:
        /*0084*/ 	.byte	0x04, 0x12
        /*0086*/ 	.short	(.L_63 - .L_62)
	.align		4
.L_62:
        /*0088*/ 	.word	index@(_ZN3cub18CUB_300001_SM_10006detail6reduce28DeviceReduceSingleTileKernelINS2_10policy_hubIfyN4cuda3std3__44plusIvEEE10Policy1000EPfSC_iS9_ffNS7_10__identityEEEvT0_T1_T2_T3_T4_T6_)
        /*008c*/ 	.word	0x00000000


	//----- nvinfo : EIATTR_MIN_STACK_SIZE
	.align		4
.L_63:
        /*0090*/ 	.byte	0x04, 0x12
        /*0092*/ 	.short	(.L_65 - .L_64)
	.align		4
.L_64:
        /*0094*/ 	.word	index@(_ZN3cub18CUB_300001_SM_10006detail6reduce18DeviceReduceKernelINS2_10policy_hubIfyN4cuda3std3__44plusIvEEE10Policy1000EPfyS9_fNS7_10__identityEEEvT0_PT3_T1_NS0_13GridEvenShareISH_EET2_T4_)
        /*0098*/ 	.word	0x00000000


	//----- nvinfo : EIATTR_MIN_STACK_SIZE
	.align		4
.L_65:
        /*009c*/ 	.byte	0x04, 0x12
        /*009e*/ 	.short	(.L_67 - .L_66)
	.align		4
.L_66:
        /*00a0*/ 	.word	index@(_ZN3cub18CUB_300001_SM_10006detail6reduce28DeviceReduceSingleTileKernelINS2_10policy_hubIfyN4cuda3std3__44plusIvEEE10Policy1000EPfSC_yS9_ffNS7_10__identityEEEvT0_T1_T2_T3_T4_T6_)
        /*00a4*/ 	.word	0x00000000


	//----- nvinfo : EIATTR_MIN_STACK_SIZE
	.align		4
.L_67:
        /*00a8*/ 	.byte	0x04, 0x12
        /*00aa*/ 	.short	(.L_69 - .L_68)
	.align		4
.L_68:
        /*00ac*/ 	.word	index@(_ZN3cub18CUB_300001_SM_10006detail11EmptyKernelIvEEvv)
        /*00b0*/ 	.word	0x00000000


	//----- nvinfo : EIATTR_MIN_STACK_SIZE
	.align		4
.L_69:
        /*00b4*/ 	.byte	0x04, 0x12
        /*00b6*/ 	.short	(.L_71 - .L_70)
	.align		4
.L_70:
        /*00b8*/ 	.word	index@(_Z17reduce_sum_kernelPKfmmPf)
        /*00bc*/ 	.word	0x00000000
.L_71:


//--------------------- .nv.compat                --------------------------
	.section	.nv.compat,"",@"SHT_CUDA_COMPAT_INFO"
	.align	4
        /*0000*/ 	.byte	0x02, 0x09, 0x00, 0x00, 0x02, 0x02, 0x01, 0x00, 0x02, 0x05, 0x05, 0x00, 0x03, 0x07, 0x01, 0x01
        /*0010*/ 	.byte	0x02, 0x03, 0x00, 0x00, 0x02, 0x06, 0x01, 0x00, 0x04, 0x0b, 0x08, 0x00, 0x09, 0x00, 0x00, 0x00
        /*0020*/ 	.byte	0x00, 0x00, 0x00, 0x00


//--------------------- .nv.info._ZN3cub18CUB_300001_SM_10006detail6reduce28DeviceReduceSingleTileKernelINS2_10policy_hubIfyN4cuda3std3__44plusIvEEE10Policy1000EPfSC_iS9_ffNS7_10__identityEEEvT0_T1_T2_T3_T4_T6_ --------------------------
	.section	.nv.info._ZN3cub18CUB_300001_SM_10006detail6reduce28DeviceReduceSingleTileKernelINS2_10policy_hubIfyN4cuda3std3__44plusIvEEE10Policy1000EPfSC_iS9_ffNS7_10__identityEEEvT0_T1_T2_T3_T4_T6_,"",@"SHT_CUDA_INFO"
	.sectionflags	@""
	.align	4


	//----- nvinfo : EIATTR_CUDA_API_VERSION
	.align		4
        /*0000*/ 	.byte	0x04, 0x37
        /*0002*/ 	.short	(.L_73 - .L_72)
.L_72:
        /*0004*/ 	.word	0x00000082


	//----- nvinfo : EIATTR_KPARAM_INFO
	.align		4
.L_73:
        /*0008*/ 	.byte	0x04, 0x17
        /*000a*/ 	.short	(.L_75 - .L_74)
.L_74:
        /*000c*/ 	.word	0x00000000
        /*0010*/ 	.short	0x0005
        /*0012*/ 	.short	0x001c
        /*0014*/ 	.byte	0x00, 0xf0, 0x05, 0x00


	//----- nvinfo : EIATTR_KPARAM_INFO
	.align		4
.L_75:
        /*0018*/ 	.byte	0x04, 0x17
        /*001a*/ 	.short	(.L_77 - .L_76)
.L_76:
        /*001c*/ 	.word	0x00000000
        /*0020*/ 	.short	0x0004
        /*0022*/ 	.short	0x0018
        /*0024*/ 	.byte	0x00, 0xf0, 0x11, 0x00


	//----- nvinfo : EIATTR_KPARAM_INFO
	.align		4
.L_77:
        /*0028*/ 	.byte	0x04, 0x17
        /*002a*/ 	.short	(.L_79 - .L_78)
.L_78:
        /*002c*/ 	.word	0x00000000
        /*0030*/ 	.short	0x0003
        /*0032*/ 	.short	0x0014
        /*0034*/ 	.byte	0x00, 0xf0, 0x05, 0x00


	//----- nvinfo : EIATTR_KPARAM_INFO
	.align		4
.L_79:
        /*0038*/ 	.byte	0x04, 0x17
        /*003a*/ 	.short	(.L_81 - .L_80)
.L_80:
        /*003c*/ 	.word	0x00000000
        /*0040*/ 	.short	0x0002
        /*0042*/ 	.short	0x0010
        /*0044*/ 	.byte	0x00, 0xf0, 0x11, 0x00


	//----- nvinfo : EIATTR_KPARAM_INFO
	.align		4
.L_81:
        /*0048*/ 	.byte	0x04, 0x17
        /*004a*/ 	.short	(.L_83 - .L_82)
.L_82:
        /*004c*/ 	.word	0x00000000
        /*0050*/ 	.short	0x0001
        /*0052*/ 	.short	0x0008
        /*0054*/ 	.byte	0x00, 0xf5, 0x21, 0x00


	//----- nvinfo : EIATTR_KPARAM_INFO
	.align		4
.L_83:
        /*0058*/ 	.byte	0x04, 0x17
        /*005a*/ 	.short	(.L_85 - .L_84)
.L_84:
        /*005c*/ 	.word	0x00000000
        /*0060*/ 	.short	0x0000
        /*0062*/ 	.short	0x0000
        /*0064*/ 	.byte	0x00, 0xf5, 0x21, 0x00


	//----- nvinfo : EIATTR_SPARSE_MMA_MASK
	.align		4
.L_85:
        /*0068*/ 	.byte	0x03, 0x50
        /*006a*/ 	.short	0x0000


	//----- nvinfo : EIATTR_MAXREG_COUNT
	.align		4
        /*006c*/ 	.byte	0x03, 0x1b
        /*006e*/ 	.short	0x00ff


	//----- nvinfo : EIATTR_NUM_BARRIERS
	.align		4
        /*0070*/ 	.byte	0x02, 0x4c
        /*0072*/ 	.byte	0x01
	.zero		1


	//----- nvinfo : EIATTR_MERCURY_ISA_VERSION
	.align		4
        /*0074*/ 	.byte	0x03, 0x5f
        /*0076*/ 	.short	0x0101


	//----- nvinfo : EIATTR_COOP_GROUP_MASK_REGIDS
	.align		4
        /*0078*/ 	.byte	0x04, 0x29
        /*007a*/ 	.short	(.L_87 - .L_86)


	//   ....[0]....
.L_86:
        /*007c*/ 	.word	0xffffffff


	//   ....[1]....
        /*0080*/ 	.word	0xffffffff


	//   ....[2]....
        /*0084*/ 	.word	0xffffffff


	//   ....[3]....
        /*0088*/ 	.word	0xffffffff


	//   ....[4]....
        /*008c*/ 	.word	0xffffffff


	//   ....[5]....
        /*0090*/ 	.word	0xffffffff


	//   ....[6]....
        /*0094*/ 	.word	0xffffffff


	//   ....[7]....
        /*0098*/ 	.word	0xffffffff


	//   ....[8]....
        /*009c*/ 	.word	0xffffffff


	//   ....[9]....
        /*00a0*/ 	.word	0xffffffff


	//   ....[10]....
        /*00a4*/ 	.word	0xffffffff


	//   ....[11]....
        /*00a8*/ 	.word	0xffffffff


	//   ....[12]....
        /*00ac*/ 	.word	0xffffffff


	//   ....[13]....
        /*00b0*/ 	.word	0xffffffff


	//   ....[14]....
        /*00b4*/ 	.word	0xffffffff


	//   ....[15]....
        /*00b8*/ 	.word	0xffffffff


	//   ....[16]....
        /*00bc*/ 	.word	0xffffffff


	//   ....[17]....
        /*00c0*/ 	.word	0xffffffff


	//   ....[18]....
        /*00c4*/ 	.word	0xffffffff


	//   ....[19]....
        /*00c8*/ 	.word	0xffffffff


	//   ....[20]....
        /*00cc*/ 	.word	0xffffffff


	//   ....[21]....
        /*00d0*/ 	.word	0xffffffff


	//   ....[22]....
        /*00d4*/ 	.word	0xffffffff


	//   ....[23]....
        /*00d8*/ 	.word	0xffffffff


	//   ....[24]....
        /*00dc*/ 	.word	0xffffffff


	//   ....[25]....
        /*00e0*/ 	.word	0xffffffff


	//   ....[26]....
        /*00e4*/ 	.word	0xffffffff


	//   ....[27]....
        /*00e8*/ 	.word	0xffffffff


	//   ....[28]....
        /*00ec*/ 	.word	0xffffffff


	//   ....[29]....
        /*00f0*/ 	.word	0xffffffff


	//----- nvinfo : EIATTR_COOP_GROUP_INSTR_OFFSETS
	.align		4
.L_87:
        /*00f4*/ 	.byte	0x04, 0x28
        /*00f6*/ 	.short	(.L_89 - .L_88)


	//   ....[0]....
.L_88:
        /*00f8*/ 	.word	0x00000960


	//   ....[1]....
        /*00fc*/ 	.word	0x00000990


	//   ....[2]....
        /*0100*/ 	.word	0x00000a00


	//   ....[3]....
        /*0104*/ 	.word	0x00000a40


	//   ....[4]....
        /*0108*/ 	.word	0x00000a60


	//   ....[5]....
        /*010c*/ 	.word	0x00000c10


	//   ....[6]....
        /*0110*/ 	.word	0x00000c40


	//   ....[7]....
        /*0114*/ 	.word	0x00000ca0


	//   ....[8]....
        /*0118*/ 	.word	0x00000ce0


	//   ....[9]....
        /*011c*/ 	.word	0x00000d00


	//   ....[10]....
        /*0120*/ 	.word	0x00001ad0


	//   ....[11]....
        /*0124*/ 	.word	0x00001b00


	//   ....[12]....
        /*0128*/ 	.word	0x00001b60


	//   ....[13]....
        /*012c*/ 	.word	0x00001bb0


	//   ....[14]....
        /*0130*/ 	.word	0x00001bd0


	//   ....[15]....
        /*0134*/ 	.word	0x00002560


	//   ....[16]....
        /*0138*/ 	.word	0x00002590


	//   ....[17]....
        /*013c*/ 	.word	0x00002600


	//   ....[18]....
        /*0140*/ 	.word	0x00002640


	//   ....[19]....
        /*0144*/ 	.word	0x00002660


	//   ....[20]....
        /*0148*/ 	.word	0x00002810


	//   ....[21]....
        /*014c*/ 	.word	0x00002840


	//   ....[22]....
        /*0150*/ 	.word	0x000028a0


	//   ....[23]....
        /*0154*/ 	.word	0x000028e0


	//   ....[24]....
        /*0158*/ 	.word	0x00002900


	//   ....[25]....
        /*015c*/ 	.word	0x00003840


	//   ....[26]....
        /*0160*/ 	.word	0x00003870


	//   ....[27]....
        /*0164*/ 	.word	0x000038d0


	//   ....[28]....
        /*0168*/ 	.word	0x00003920


	//   ....[29]....
        /*016c*/ 	.word	0x00003940


	//----- nvinfo : EIATTR_VRC_CTA_INIT_COUNT
	.align		4
.L_89:
        /*0170*/ 	.byte	0x02, 0x4a
	.zero		1
	.zero		1


	//----- nvinfo : EIATTR_EXIT_INSTR_OFFSETS
	.align		4
        /*0174*/ 	.byte	0x04, 0x1c
        /*0176*/ 	.short	(.L_91 - .L_90)


	//   ....[0]....
.L_90:
        /*0178*/ 	.word	0x00000080


	//   ....[1]....
        /*017c*/ 	.word	0x000000c0


	//   ....[2]....
        /*0180*/ 	.word	0x00003a80


	//   ....[3]....
        /*0184*/ 	.word	0x00003ad0


	//----- nvinfo : EIATTR_MAX_THREADS
	.align		4
.L_91:
        /*0188*/ 	.byte	0x04, 0x05
        /*018a*/ 	.short	(.L_93 - .L_92)
.L_92:
        /*018c*/ 	.word	0x00000100
        /*0190*/ 	.word	0x00000001
        /*0194*/ 	.word	0x00000001


	//----- nvinfo : EIATTR_CRS_STACK_SIZE
	.align		4
.L_93:
        /*0198*/ 	.byte	0x04, 0x1e
        /*019a*/ 	.short	(.L_95 - .L_94)
.L_94:
        /*019c*/ 	.word	0x00000000


	//----- nvinfo : EIATTR_CBANK_PARAM_SIZE
	.align		4
.L_95:
        /*01a0*/ 	.byte	0x03, 0x19
        /*01a2*/ 	.short	0x001d


	//----- nvinfo : EIATTR_PARAM_CBANK
	.align		4
        /*01a4*/ 	.byte	0x04, 0x0a
        /*01a6*/ 	.short	(.L_97 - .L_96)
	.align		4
.L_96:
        /*01a8*/ 	.word	index@(.nv.constant0._ZN3cub18CUB_300001_SM_10006detail6reduce28DeviceReduceSingleTileKernelINS2_10policy_hubIfyN4cuda3std3__44plusIvEEE10Policy1000EPfSC_iS9_ffNS7_10__identityEEEvT0_T1_T2_T3_T4_T6_)
        /*01ac*/ 	.short	0x0380
        /*01ae*/ 	.short	0x001d


	//----- nvinfo : EIATTR_SW_WAR
	.align		4
.L_97:
        /*01b0*/ 	.byte	0x04, 0x36
        /*01b2*/ 	.short	(.L_99 - .L_98)
.L_98:
        /*01b4*/ 	.word	0x00000008
.L_99:


//--------------------- .nv.info._ZN3cub18CUB_300001_SM_10006detail6reduce18DeviceReduceKernelINS2_10policy_hubIfyN4cuda3std3__44plusIvEEE10Policy1000EPfyS9_fNS7_10__identityEEEvT0_PT3_T1_NS0_13GridEvenShareISH_EET2_T4_ --------------------------
	.section	.nv.info._ZN3cub18CUB_300001_SM_10006detail6reduce18DeviceReduceKernelINS2_10policy_hubIfyN4cuda3std3__44plusIvEEE10Policy1000EPfyS9_fNS7_10__identityEEEvT0_PT3_T1_NS0_13GridEvenShareISH_EET2_T4_,"",@"SHT_CUDA_INFO"
	.sectionflags	@""
	.align	4


	//----- nvinfo : EIATTR_CUDA_API_VERSION
	.align		4
        /*0000*/ 	.byte	0x04, 0x37
        /*0002*/ 	.short	(.L_101 - .L_100)
.L_100:
        /*0004*/ 	.word	0x00000082


	//----- nvinfo : EIATTR_KPARAM_INFO
	.align		4
.L_101:
        /*0008*/ 	.byte	0x04, 0x17
        /*000a*/ 	.short	(.L_103 - .L_102)
.L_102:
        /*000c*/ 	.word	0x00000000
        /*0010*/ 	.short	0x0005
        /*0012*/ 	.short	0x0061
        /*0014*/ 	.byte	0x00, 0xf0, 0x05, 0x00


	//----- nvinfo : EIATTR_KPARAM_INFO
	.align		4
.L_103:
        /*0018*/ 	.byte	0x04, 0x17
        /*001a*/ 	.short	(.L_105 - .L_104)
.L_104:
        /*001c*/ 	.word	0x00000000
        /*0020*/ 	.short	0x0004
        /*0022*/ 	.short	0x0060
        /*0024*/ 	.byte	0x00, 0xf0, 0x05, 0x00


	//----- nvinfo : EIATTR_KPARAM_INFO
	.align		4
.L_105:
        /*0028*/ 	.byte	0x04, 0x17
        /*002a*/ 	.short	(.L_107 - .L_106)
.L_106:
        /*002c*/ 	.word	0x00000000
        /*0030*/ 	.short	0x0003
        /*0032*/ 	.short	0x0018
        /*0034*/ 	.byte	0x00, 0xf0, 0x21, 0x01


	//----- nvinfo : EIATTR_KPARAM_INFO
	.align		4
.L_107:
        /*0038*/ 	.byte	0x04, 0x17
        /*003a*/ 	.short	(.L_109 - .L_108)
.L_108:
        /*003c*/ 	.word	0x00000000
        /*0040*/ 	.short	0x0002
        /*0042*/ 	.short	0x0010
        /*0044*/ 	.byte	0x00, 0xf0, 0x21, 0x00


	//----- nvinfo : EIATTR_KPARAM_INFO
	.align		4
.L_109:
        /*0048*/ 	.byte	0x04, 0x17
        /*004a*/ 	.short	(.L_111 - .L_110)
.L_110:
        /*004c*/ 	.word	0x00000000
        /*0050*/ 	.short	0x0001
        /*0052*/ 	.short	0x0008
        /*0054*/ 	.byte	0x00, 0xf5, 0x21, 0x00


	//----- nvinfo : EIATTR_KPARAM_INFO
	.align		4
.L_111:
        /*0058*/ 	.byte	0x04, 0x17
        /*005a*/ 	.short	(.L_113 - .L_112)
.L_112:
        /*005c*/ 	.word	0x00000000
        /*0060*/ 	.short	0x0000
        /*0062*/ 	.short	0x0000
        /*0064*/ 	.byte	0x00, 0xf5, 0x21, 0x00


	//----- nvinfo : EIATTR_SPARSE_MMA_MASK
	.align		4
.L_113:
        /*0068*/ 	.byte	0x03, 0x50
        /*006a*/ 	.short	0x0000


	//----- nvinfo : EIATTR_MAXREG_COUNT
	.align		4
        /*006c*/ 	.byte	0x03, 0x1b
        /*006e*/ 	.short	0x00ff


	//----- nvinfo : EIATTR_NUM_BARRIERS
	.align		4
        /*0070*/ 	.byte	0x02, 0x4c
        /*0072*/ 	.byte	0x01
	.zero		1


	//----- nvinfo : EIATTR_MERCURY_ISA_VERSION
	.align		4
        /*0074*/ 	.byte	0x03, 0x5f
        /*0076*/ 	.short	0x0101


	//----- nvinfo : EIATTR_COOP_GROUP_MASK_REGIDS
	.align		4
        /*0078*/ 	.byte	0x04, 0x29
        /*007a*/ 	.short	(.L_115 - .L_114)


	//   ....[0]....
.L_114:
        /*007c*/ 	.word	0xffffffff


	//   ....[1]....
        /*0080*/ 	.word	0xffffffff


	//   ....[2]....
        /*0084*/ 	.word	0xffffffff


	//   ....[3]....
        /*0088*/ 	.word	0xffffffff


	//   ....[4]....
        /*008c*/ 	.word	0xffffffff


	//   ....[5]....
        /*0090*/ 	.word	0xffffffff


	//   ....[6]....
        /*0094*/ 	.word	0xffffffff


	//   ....[7]....
        /*0098*/ 	.word	0xffffffff


	//   ....[8]....
        /*009c*/ 	.word	0xffffffff


	//   ....[9]....
        /*00a0*/ 	.word	0xffffffff


	//   ....[10]....
        /*00a4*/ 	.word	0xffffffff


	//   ....[11]....
        /*00a8*/ 	.word	0xffffffff


	//   ....[12]....
        /*00ac*/ 	.word	0xffffffff


	//   ....[13]....
        /*00b0*/ 	.word	0xffffffff


	//   ....[14]....
        /*00b4*/ 	.word	0xffffffff


	//   ....[15]....
        /*00b8*/ 	.word	0xffffffff


	//   ....[16]....
        /*00bc*/ 	.word	0xffffffff


	//   ....[17]....
        /*00c0*/ 	.word	0xffffffff


	//   ....[18]....
        /*00c4*/ 	.word	0xffffffff


	//   ....[19]....
        /*00c8*/ 	.word	0xffffffff


	//   ....[20]....
        /*00cc*/ 	.word	0xffffffff


	//   ....[21]....
        /*00d0*/ 	.word	0xffffffff


	//   ....[22]....
        /*00d4*/ 	.word	0xffffffff


	//   ....[23]....
        /*00d8*/ 	.word	0xffffffff


	//   ....[24]....
        /*00dc*/ 	.word	0xffffffff


	//   ....[25]....
        /*00e0*/ 	.word	0xffffffff


	//   ....[26]....
        /*00e4*/ 	.word	0xffffffff


	//   ....[27]....
        /*00e8*/ 	.word	0xffffffff


	//   ....[28]....
        /*00ec*/ 	.word	0xffffffff


	//   ....[29]....
        /*00f0*/ 	.word	0xffffffff


	//----- nvinfo : EIATTR_COOP_GROUP_INSTR_OFFSETS
	.align		4
.L_115:
        /*00f4*/ 	.byte	0x04, 0x28
        /*00f6*/ 	.short	(.L_117 - .L_116)


	//   ....[0]....
.L_116:
        /*00f8*/ 	.word	0x00000b00


	//   ....[1]....
        /*00fc*/ 	.word	0x00000b30


	//   ....[2]....
        /*0100*/ 	.word	0x00000b90


	//   ....[3]....
        /*0104*/ 	.word	0x00000be0


	//   ....[4]....
        /*0108*/ 	.word	0x00000c00


	//   ....[5]....
        /*010c*/ 	.word	0x00000db0


	//   ....[6]....
        /*0110*/ 	.word	0x00000de0


	//   ....[7]....
        /*0114*/ 	.word	0x00000e30


	//   ....[8]....
        /*0118*/ 	.word	0x00000e80


	//   ....[9]....
        /*011c*/ 	.word	0x00000ea0


	//   ....[10]....
        /*0120*/ 	.word	0x00001e30


	//   ....[11]....
        /*0124*/ 	.word	0x00001e60


	//   ....[12]....
        /*0128*/ 	.word	0x00001ed0


	//   ....[13]....
        /*012c*/ 	.word	0x00001f10


	//   ....[14]....
        /*0130*/ 	.word	0x00001f30


	//   ....[15]....
        /*0134*/ 	.word	0x00002ad0


	//   ....[16]....
        /*0138*/ 	.word	0x00002b00


	//   ....[17]....
        /*013c*/ 	.word	0x00002b60


	//   ....[18]....
        /*0140*/ 	.word	0x00002bb0


	//   ....[19]....
        /*0144*/ 	.word	0x00002bd0


	//   ....[20]....
        /*0148*/ 	.word	0x00002d80


	//   ....[21]....
        /*014c*/ 	.word	0x00002db0


	//   ....[22]....
        /*0150*/ 	.word	0x00002e00


	//   ....[23]....
        /*0154*/ 	.word	0x00002e50


	//   ....[24]....
        /*0158*/ 	.word	0x00002e70


	//   ....[25]....
        /*015c*/ 	.word	0x00003f80


	//   ....[26]....
        /*0160*/ 	.word	0x00003fc0


	//   ....[27]....
        /*0164*/ 	.word	0x00004020


	//   ....[28]....
        /*0168*/ 	.word	0x00004070


	//   ....[29]....
        /*016c*/ 	.word	0x00004090


	//----- nvinfo : EIATTR_VRC_CTA_INIT_COUNT
	.align		4
.L_117:
        /*0170*/ 	.byte	0x02, 0x4a
	.zero		1
	.zero		1


	//----- nvinfo : EIATTR_EXIT_INSTR_OFFSETS
	.align		4
        /*0174*/ 	.byte	0x04, 0x1c
        /*0176*/ 	.short	(.L_119 - .L_118)


	//   ....[0]....
.L_118:
        /*0178*/ 	.word	0x000041d0


	//   ....[1]....
        /*017c*/ 	.word	0x00004230


	//----- nvinfo : EIATTR_MAX_THREADS
	.align		4
.L_119:
        /*0180*/ 	.byte	0x04, 0x05
        /*0182*/ 	.short	(.L_121 - .L_120)
.L_120:
        /*0184*/ 	.word	0x00000100
        /*0188*/ 	.word	0x00000001
        /*018c*/ 	.word	0x00000001


	//----- nvinfo : EIATTR_CRS_STACK_SIZE
	.align		4
.L_121:
        /*0190*/ 	.byte	0x04, 0x1e
        /*0192*/ 	.short	(.L_123 - .L_122)
.L_122:
        /*0194*/ 	.word	0x00000000


	//----- nvinfo : EIATTR_CBANK_PARAM_SIZE
	.align		4
.L_123:
        /*0198*/ 	.byte	0x03, 0x19
        /*019a*/ 	.short	0x0062


	//----- nvinfo : EIATTR_PARAM_CBANK
	.align		4
        /*019c*/ 	.byte	0x04, 0x0a
        /*019e*/ 	.short	(.L_125 - .L_124)
	.align		4
.L_124:
        /*01a0*/ 	.word	index@(.nv.constant0._ZN3cub18CUB_300001_SM_10006detail6reduce18DeviceReduceKernelINS2_10policy_hubIfyN4cuda3std3__44plusIvEEE10Policy1000EPfyS9_fNS7_10__identityEEEvT0_PT3_T1_NS0_13GridEvenShareISH_EET2_T4_)
        /*01a4*/ 	.short	0x0380
        /*01a6*/ 	.short	0x0062


	//----- nvinfo : EIATTR_SW_WAR
	.align		4
.L_125:
        /*01a8*/ 	.byte	0x04, 0x36
        /*01aa*/ 	.short	(.L_127 - .L_126)
.L_126:
        /*01ac*/ 	.word	0x00000008
.L_127:


//--------------------- .nv.info._ZN3cub18CUB_300001_SM_10006detail6reduce28DeviceReduceSingleTileKernelINS2_10policy_hubIfyN4cuda3std3__44plusIvEEE10Policy1000EPfSC_yS9_ffNS7_10__identityEEEvT0_T1_T2_T3_T4_T6_ --------------------------
	.section	.nv.info._ZN3cub18CUB_300001_SM_10006detail6reduce28DeviceReduceSingleTileKernelINS2_10policy_hubIfyN4cuda3std3__44plusIvEEE10Policy1000EPfSC_yS9_ffNS7_10__identityEEEvT0_T1_T2_T3_T4_T6_,"",@"SHT_CUDA_INFO"
	.sectionflags	@""
	.align	4


	//----- nvinfo : EIATTR_CUDA_API_VERSION
	.align		4
        /*0000*/ 	.byte	0x04, 0x37
        /*0002*/ 	.short	(.L_129 - .L_128)
.L_128:
        /*0004*/ 	.word	0x00000082


	//----- nvinfo : EIATTR_KPARAM_INFO
	.align		4
.L_129:
        /*0008*/ 	.byte	0x04, 0x17
        /*000a*/ 	.short	(.L_131 - .L_130)
.L_130:
        /*000c*/ 	.word	0x00000000
        /*0010*/ 	.short	0x0005
        /*0012*/ 	.short	0x0020
        /*0014*/ 	.byte	0x00, 0xf0, 0x05, 0x00


	//----- nvinfo : EIATTR_KPARAM_INFO
	.align		4
.L_131:
        /*0018*/ 	.byte	0x04, 0x17
        /*001a*/ 	.short	(.L_133 - .L_132)
.L_132:
        /*001c*/ 	.word	0x00000000
        /*0020*/ 	.short	0x0004
        /*0022*/ 	.short	0x001c
        /*0024*/ 	.byte	0x00, 0xf0, 0x11, 0x00


	//----- nvinfo : EIATTR_KPARAM_INFO
	.align		4
.L_133:
        /*0028*/ 	.byte	0x04, 0x17
        /*002a*/ 	.short	(.L_135 - .L_134)
.L_134:
        /*002c*/ 	.word	0x00000000
        /*0030*/ 	.short	0x0003
        /*0032*/ 	.short	0x0018
        /*0034*/ 	.byte	0x00, 0xf0, 0x05, 0x00


	//----- nvinfo : EIATTR_KPARAM_INFO
	.align		4
.L_135:
        /*0038*/ 	.byte	0x04, 0x17
        /*003a*/ 	.short	(.L_137 - .L_136)
.L_136:
        /*003c*/ 	.word	0x00000000
        /*0040*/ 	.short	0x0002
        /*0042*/ 	.short	0x0010
        /*0044*/ 	.byte	0x00, 0xf0, 0x21, 0x00


	//----- nvinfo : EIATTR_KPARAM_INFO
	.align		4
.L_137:
        /*0048*/ 	.byte	0x04, 0x17
        /*004a*/ 	.short	(.L_139 - .L_138)
.L_138:
        /*004c*/ 	.word	0x00000000
        /*0050*/ 	.short	0x0001
        /*0052*/ 	.short	0x0008
        /*0054*/ 	.byte	0x00, 0xf5, 0x21, 0x00


	//----- nvinfo : EIATTR_KPARAM_INFO
	.align		4
.L_139:
        /*0058*/ 	.byte	0x04, 0x17
        /*005a*/ 	.short	(.L_141 - .L_140)
.L_140:
        /*005c*/ 	.word	0x00000000
        /*0060*/ 	.short	0x0000
        /*0062*/ 	.short	0x0000
        /*0064*/ 	.byte	0x00, 0xf5, 0x21, 0x00


	//----- nvinfo : EIATTR_SPARSE_MMA_MASK
	.align		4
.L_141:
        /*0068*/ 	.byte	0x03, 0x50
        /*006a*/ 	.short	0x0000


	//----- nvinfo : EIATTR_MAXREG_COUNT
	.align		4
        /*006c*/ 	.byte	0x03, 0x1b
        /*006e*/ 	.short	0x00ff


	//----- nvinfo : EIATTR_NUM_BARRIERS
	.align		4
        /*0070*/ 	.byte	0x02, 0x4c
        /*0072*/ 	.byte	0x01
	.zero		1


	//----- nvinfo : EIATTR_MERCURY_ISA_VERSION
	.align		4
        /*0074*/ 	.byte	0x03, 0x5f
        /*0076*/ 	.short	0x0101


	//----- nvinfo : EIATTR_COOP_GROUP_MASK_REGIDS
	.align		4
        /*0078*/ 	.byte	0x04, 0x29
        /*007a*/ 	.short	(.L_143 - .L_142)


	//   ....[0]....
.L_142:
        /*007c*/ 	.word	0xffffffff


	//   ....[1]....
        /*0080*/ 	.word	0xffffffff


	//   ....[2]....
        /*0084*/ 	.word	0xffffffff


	//   ....[3]....
        /*0088*/ 	.word	0xffffffff


	//   ....[4]....
        /*008c*/ 	.word	0xffffffff


	//   ....[5]....
        /*0090*/ 	.word	0xffffffff


	//   ....[6]....
        /*0094*/ 	.word	0xffffffff


	//   ....[7]....
        /*0098*/ 	.word	0xffffffff


	//   ....[8]....
        /*009c*/ 	.word	0xffffffff


	//   ....[9]....
        /*00a0*/ 	.word	0xffffffff


	//   ....[10]....
        /*00a4*/ 	.word	0xffffffff


	//   ....[11]....
        /*00a8*/ 	.word	0xffffffff


	//   ....[12]....
        /*00ac*/ 	.word	0xffffffff


	//   ....[13]....
        /*00b0*/ 	.word	0xffffffff


	//   ....[14]....
        /*00b4*/ 	.word	0xffffffff


	//   ....[15]....
        /*00b8*/ 	.word	0xffffffff


	//   ....[16]....
        /*00bc*/ 	.word	0xffffffff


	//   ....[17]....
        /*00c0*/ 	.word	0xffffffff


	//   ....[18]....
        /*00c4*/ 	.word	0xffffffff


	//   ....[19]....
        /*00c8*/ 	.word	0xffffffff


	//   ....[20]....
        /*00cc*/ 	.word	0xffffffff


	//   ....[21]....
        /*00d0*/ 	.word	0xffffffff


	//   ....[22]....
        /*00d4*/ 	.word	0xffffffff


	//   ....[23]....
        /*00d8*/ 	.word	0xffffffff


	//   ....[24]....
        /*00dc*/ 	.word	0xffffffff


	//   ....[25]....
        /*00e0*/ 	.word	0xffffffff


	//   ....[26]....
        /*00e4*/ 	.word	0xffffffff


	//   ....[27]....
        /*00e8*/ 	.word	0xffffffff


	//   ....[28]....
        /*00ec*/ 	.word	0xffffffff


	//   ....[29]....
        /*00f0*/ 	.word	0xffffffff


	//----- nvinfo : EIATTR_COOP_GROUP_INSTR_OFFSETS
	.align		4
.L_143:
        /*00f4*/ 	.byte	0x04, 0x28
        /*00f6*/ 	.short	(.L_145 - .L_144)


	//   ....[0]....
.L_144:
        /*00f8*/ 	.word	0x000009a0


	//   ....[1]....
        /*00fc*/ 	.word	0x000009e0


	//   ....[2]....
        /*0100*/ 	.word	0x00000a40


	//   ....[3]....
        /*0104*/ 	.word	0x00000a90


	//   ....[4]....
        /*0108*/ 	.word	0x00000ab0


	//   ....[5]....
        /*010c*/ 	.word	0x00000c60


	//   ....[6]....
        /*0110*/ 	.word	0x00000cb0


	//   ....[7]....
        /*0114*/ 	.word	0x00000cf0


	//   ....[8]....
        /*0118*/ 	.word	0x00000d30


	//   ....[9]....
        /*011c*/ 	.word	0x00000d50


	//   ....[10]....
        /*0120*/ 	.word	0x00001b40


	//   ....[11]....
        /*0124*/ 	.word	0x00001b80


	//   ....[12]....
        /*0128*/ 	.word	0x00001be0


	//   ....[13]....
        /*012c*/ 	.word	0x00001c30


	//   ....[14]....
        /*0130*/ 	.word	0x00001c50


	//   ....[15]....
        /*0134*/ 	.word	0x000025f0


	//   ....[16]....
        /*0138*/ 	.word	0x00002630


	//   ....[17]....
        /*013c*/ 	.word	0x00002690


	//   ....[18]....
        /*0140*/ 	.word	0x000026e0


	//   ....[19]....
        /*0144*/ 	.word	0x00002700


	//   ....[20]....
        /*0148*/ 	.word	0x000028b0


	//   ....[21]....
        /*014c*/ 	.word	0x00002900


	//   ....[22]....
        /*0150*/ 	.word	0x00002940


	//   ....[23]....
        /*0154*/ 	.word	0x00002980


	//   ....[24]....
        /*0158*/ 	.word	0x000029a0


	//   ....[25]....
        /*015c*/ 	.word	0x00003900


	//   ....[26]....
        /*0160*/ 	.word	0x00003940


	//   ....[27]....
        /*0164*/ 	.word	0x000039a0


	//   ....[28]....
        /*0168*/ 	.word	0x000039f0


	//   ....[29]....
        /*016c*/ 	.word	0x00003a10


	//----- nvinfo : EIATTR_VRC_CTA_INIT_COUNT
	.align		4
.L_145:
        /*0170*/ 	.byte	0x02, 0x4a
	.zero		1
	.zero		1


	//----- nvinfo : EIATTR_EXIT_INSTR_OFFSETS
	.align		4
        /*0174*/ 	.byte	0x04, 0x1c
        /*0176*/ 	.short	(.L_147 - .L_146)


	//   ....[0]....
.L_146:
        /*0178*/ 	.word	0x000000a0


	//   ....[1]....
        /*017c*/ 	.word	0x000000e0


	//   ....[2]....
        /*0180*/ 	.word	0x00003b40


	//   ....[3]....
        /*0184*/ 	.word	0x00003b90


	//----- nvinfo : EIATTR_MAX_THREADS
	.align		4
.L_147:
        /*0188*/ 	.byte	0x04, 0x05
        /*018a*/ 	.short	(.L_149 - .L_148)
.L_148:
        /*018c*/ 	.word	0x00000100
        /*0190*/ 	.word	0x00000001
        /*0194*/ 	.word	0x00000001


	//----- nvinfo : EIATTR_CRS_STACK_SIZE
	.align		4
.L_149:
        /*0198*/ 	.byte	0x04, 0x1e
        /*019a*/ 	.short	(.L_151 - .L_150)
.L_150:
        /*019c*/ 	.word	0x00000000


	//----- nvinfo : EIATTR_CBANK_PARAM_SIZE
	.align		4
.L_151:
        /*01a0*/ 	.byte	0x03, 0x19
        /*01a2*/ 	.short	0x0021


	//----- nvinfo : EIATTR_PARAM_CBANK
	.align		4
        /*01a4*/ 	.byte	0x04, 0x0a
        /*01a6*/ 	.short	(.L_153 - .L_152)
	.align		4
.L_152:
        /*01a8*/ 	.word	index@(.nv.constant0._ZN3cub18CUB_300001_SM_10006detail6reduce28DeviceReduceSingleTileKernelINS2_10policy_hubIfyN4cuda3std3__44plusIvEEE10Policy1000EPfSC_yS9_ffNS7_10__identityEEEvT0_T1_T2_T3_T4_T6_)
        /*01ac*/ 	.short	0x0380
        /*01ae*/ 	.short	0x0021


	//----- nvinfo : EIATTR_SW_WAR
	.align		4
.L_153:
        /*01b0*/ 	.byte	0x04, 0x36
        /*01b2*/ 	.short	(.L_155 - .L_154)
.L_154:
        /*01b4*/ 	.word	0x00000008
.L_155:


//--------------------- .nv.info._ZN3cub18CUB_300001_SM_10006detail11EmptyKernelIvEEvv --------------------------
	.section	.nv.info._ZN3cub18CUB_300001_SM_10006detail11EmptyKernelIvEEvv,"",@"SHT_CUDA_INFO"
	.sectionflags	@""
	.align	4


	//----- nvinfo : EIATTR_CUDA_API_VERSION
	.align		4
        /*0000*/ 	.byte	0x04, 0x37
        /*0002*/ 	.short	(.L_157 - .L_156)
.L_156:
        /*0004*/ 	.word	0x00000082


	//----- nvinfo : EIATTR_SPARSE_MMA_MASK
	.align		4
.L_157:
        /*0008*/ 	.byte	0x03, 0x50
        /*000a*/ 	.short	0x0000


	//----- nvinfo : EIATTR_MAXREG_COUNT
	.align		4
        /*000c*/ 	.byte	0x03, 0x1b
        /*000e*/ 	.short	0x00ff


	//----- nvinfo : EIATTR_MERCURY_ISA_VERSION
	.align		4
        /*0010*/ 	.byte	0x03, 0x5f
        /*0012*/ 	.short	0x0101


	//----- nvinfo : EIATTR_VRC_CTA_INIT_COUNT
	.align		4
        /*0014*/ 	.byte	0x02, 0x4a
	.zero		1
	.zero		1


	//----- nvinfo : EIATTR_EXIT_INSTR_OFFSETS
	.align		4
        /*0018*/ 	.byte	0x04, 0x1c
        /*001a*/ 	.short	(.L_159 - .L_158)


	//   ....[0]....
.L_158:
        /*001c*/ 	.word	0x00000010


	//----- nvinfo : EIATTR_SW_WAR
	.align		4
.L_159:
        /*0020*/ 	.byte	0x04, 0x36
        /*0022*/ 	.short	(.L_161 - .L_160)
.L_160:
        /*0024*/ 	.word	0x00000008
.L_161:


//--------------------- .nv.info._Z17reduce_sum_kernelPKfmmPf --------------------------
	.section	.nv.info._Z17reduce_sum_kernelPKfmmPf,"",@"SHT_CUDA_INFO"
	.sectionflags	@""
	.align	4


	//----- nvinfo : EIATTR_CUDA_API_VERSION
	.align		4
        /*0000*/ 	.byte	0x04, 0x37
        /*0002*/ 	.short	(.L_163 - .L_162)
.L_162:
        /*0004*/ 	.word	0x00000082


	//----- nvinfo : EIATTR_KPARAM_INFO
	.align		4
.L_163:
        /*0008*/ 	.byte	0x04, 0x17
        /*000a*/ 	.short	(.L_165 - .L_164)
.L_164:
        /*000c*/ 	.word	0x00000000
        /*0010*/ 	.short	0x0003
        /*0012*/ 	.short	0x0018
        /*0014*/ 	.byte	0x00, 0xf5, 0x21, 0x00


	//----- nvinfo : EIATTR_KPARAM_INFO
	.align		4
.L_165:
        /*0018*/ 	.byte	0x04, 0x17
        /*001a*/ 	.short	(.L_167 - .L_166)
.L_166:
        /*001c*/ 	.word	0x00000000
        /*0020*/ 	.short	0x0002
        /*0022*/ 	.short	0x0010
        /*0024*/ 	.byte	0x00, 0xf0, 0x21, 0x00


	//----- nvinfo : EIATTR_KPARAM_INFO
	.align		4
.L_167:
        /*0028*/ 	.byte	0x04, 0x17
        /*002a*/ 	.short	(.L_169 - .L_168)
.L_168:
        /*002c*/ 	.word	0x00000000
        /*0030*/ 	.short	0x0001
        /*0032*/ 	.short	0x0008
        /*0034*/ 	.byte	0x00, 0xf0, 0x21, 0x00


	//----- nvinfo : EIATTR_KPARAM_INFO
	.align		4
.L_169:
        /*0038*/ 	.byte	0x04, 0x17
        /*003a*/ 	.short	(.L_171 - .L_170)
.L_170:
        /*003c*/ 	.word	0x00000000
        /*0040*/ 	.short	0x0000
        /*0042*/ 	.short	0x0000
        /*0044*/ 	.byte	0x00, 0xf5, 0x21, 0x00


	//----- nvinfo : EIATTR_SPARSE_MMA_MASK
	.align		4
.L_171:
        /*0048*/ 	.byte	0x03, 0x50
        /*004a*/ 	.short	0x0000


	//----- nvinfo : EIATTR_MAXREG_COUNT
	.align		4
        /*004c*/ 	.byte	0x03, 0x1b
        /*004e*/ 	.short	0x00ff


	//----- nvinfo : EIATTR_MERCURY_ISA_VERSION
	.align		4
        /*0050*/ 	.byte	0x03, 0x5f
        /*0052*/ 	.short	0x0101


	//----- nvinfo : EIATTR_VRC_CTA_INIT_COUNT
	.align		4
        /*0054*/ 	.byte	0x02, 0x4a
	.zero		1
	.zero		1


	//----- nvinfo : EIATTR_EXIT_INSTR_OFFSETS
	.align		4
        /*0058*/ 	.byte	0x04, 0x1c
        /*005a*/ 	.short	(.L_173 - .L_172)


	//   ....[0]....
.L_172:
        /*005c*/ 	.word	0x000000e0


	//   ....[1]....
        /*0060*/ 	.word	0x00000300


	//----- nvinfo : EIATTR_CRS_STACK_SIZE
	.align		4
.L_173:
        /*0064*/ 	.byte	0x04, 0x1e
        /*0066*/ 	.short	(.L_175 - .L_174)
.L_174:
        /*0068*/ 	.word	0x00000000


	//----- nvinfo : EIATTR_CBANK_PARAM_SIZE
	.align		4
.L_175:
        /*006c*/ 	.byte	0x03, 0x19
        /*006e*/ 	.short	0x0020


	//----- nvinfo : EIATTR_PARAM_CBANK
	.align		4
        /*0070*/ 	.byte	0x04, 0x0a
        /*0072*/ 	.short	(.L_177 - .L_176)
	.align		4
.L_176:
        /*0074*/ 	.word	index@(.nv.constant0._Z17reduce_sum_kernelPKfmmPf)
        /*0078*/ 	.short	0x0380
        /*007a*/ 	.short	0x0020


	//----- nvinfo : EIATTR_SW_WAR
	.align		4
.L_177:
        /*007c*/ 	.byte	0x04, 0x36
        /*007e*/ 	.short	(.L_179 - .L_178)
.L_178:
        /*0080*/ 	.word	0x00000008
.L_179:


//--------------------- .nv.callgraph             --------------------------
	.section	.nv.callgraph,"",@"SHT_CUDA_CALLGRAPH"
	.align	4
	.sectionentsize	8
	.align		4
        /*0000*/ 	.word	0x00000000
	.align		4
        /*0004*/ 	.word	0xffffffff
	.align		4
        /*0008*/ 	.word	0x00000000
	.align		4
        /*000c*/ 	.word	0xfffffffe
	.align		4
        /*0010*/ 	.word	0x00000000
	.align		4
        /*0014*/ 	.word	0xfffffffd
	.align		4
        /*0018*/ 	.word	0x00000000
	.align		4
        /*001c*/ 	.word	0xfffffffc


//--------------------- .nv.constant4             --------------------------
	.section	.nv.constant4,"a",@progbits
	.align	8
	.align		8
.nv.constant4:
        /*0000*/ 	.dword	_ZN34_INTERNAL_6bc87b9c_4_k_cu_2dc2ca6f4cuda3std3__45__cpo5beginE
	.align		8
        /*0008*/ 	.dword	_ZN34_INTERNAL_6bc87b9c_4_k_cu_2dc2ca6f4cuda3std3__45__cpo3endE
	.align		8
        /*0010*/ 	.dword	_ZN34_INTERNAL_6bc87b9c_4_k_cu_2dc2ca6f4cuda3std3__45__cpo6cbeginE
	.align		8
        /*0018*/ 	.dword	_ZN34_INTERNAL_6bc87b9c_4_k_cu_2dc2ca6f4cuda3std3__45__cpo4cendE
	.align		8
        /*0020*/ 	.dword	_ZN34_INTERNAL_6bc87b9c_4_k_cu_2dc2ca6f4cuda3std3__45__cpo6rbeginE
	.align		8
        /*0028*/ 	.dword	_ZN34_INTERNAL_6bc87b9c_4_k_cu_2dc2ca6f4cuda3std3__45__cpo4rendE
	.align		8
        /*0030*/ 	.dword	_ZN34_INTERNAL_6bc87b9c_4_k_cu_2dc2ca6f4cuda3std3__45__cpo7crbeginE
	.align		8
        /*0038*/ 	.dword	_ZN34_INTERNAL_6bc87b9c_4_k_cu_2dc2ca6f4cuda3std3__45__cpo5crendE
	.align		8
        /*0040*/ 	.dword	_ZN34_INTERNAL_6bc87b9c_4_k_cu_2dc2ca6f4cuda3std3__436_GLOBAL__N__6bc87b9c_4_k_cu_2dc2ca6f6ignoreE
	.align		8
        /*0048*/ 	.dword	_ZN34_INTERNAL_6bc87b9c_4_k_cu_2dc2ca6f4cuda3std3__419piecewise_constructE
	.align		8
        /*0050*/ 	.dword	_ZN34_INTERNAL_6bc87b9c_4_k_cu_2dc2ca6f4cuda3std3__48in_placeE
	.align		8
        /*0058*/ 	.dword	_ZN34_INTERNAL_6bc87b9c_4_k_cu_2dc2ca6f4cuda3std3__420unreachable_sentinelE
	.align		8
        /*0060*/ 	.dword	_ZN34_INTERNAL_6bc87b9c_4_k_cu_2dc2ca6f4cuda3std3__47nulloptE
	.align		8
        /*0068*/ 	.dword	_ZN34_INTERNAL_6bc87b9c_4_k_cu_2dc2ca6f4cuda3std3__48unexpectE
	.align		8
        /*0070*/ 	.dword	_ZN34_INTERNAL_6bc87b9c_4_k_cu_2dc2ca6f4cuda3std6ranges3__45__cpo4swapE
	.align		8
        /*0078*/ 	.dword	_ZN34_INTERNAL_6bc87b9c_4_k_cu_2dc2ca6f4cuda3std6ranges3__45__cpo9iter_moveE
	.align		8
        /*0080*/ 	.dword	_ZN34_INTERNAL_6bc87b9c_4_k_cu_2dc2ca6f4cuda3std6ranges3__45__cpo5beginE
	.align		8
        /*0088*/ 	.dword	_ZN34_INTERNAL_6bc87b9c_4_k_cu_2dc2ca6f4cuda3std6ranges3__45__cpo3endE
	.align		8
        /*0090*/ 	.dword	_ZN34_INTERNAL_6bc87b9c_4_k_cu_2dc2ca6f4cuda3std6ranges3__45__cpo6cbeginE
	.align		8
        /*0098*/ 	.dword	_ZN34_INTERNAL_6bc87b9c_4_k_cu_2dc2ca6f4cuda3std6ranges3__45__cpo4cendE
	.align		8
        /*00a0*/ 	.dword	_ZN34_INTERNAL_6bc87b9c_4_k_cu_2dc2ca6f4cuda3std6ranges3__45__cpo7advanceE
	.align		8
        /*00a8*/ 	.dword	_ZN34_INTERNAL_6bc87b9c_4_k_cu_2dc2ca6f4cuda3std6ranges3__45__cpo9iter_swapE
	.align		8
        /*00b0*/ 	.dword	_ZN34_INTERNAL_6bc87b9c_4_k_cu_2dc2ca6f4cuda3std6ranges3__45__cpo4nextE
	.align		8
        /*00b8*/ 	.dword	_ZN34_INTERNAL_6bc87b9c_4_k_cu_2dc2ca6f4cuda3std6ranges3__45__cpo4prevE
	.align		8
        /*00c0*/ 	.dword	_ZN34_INTERNAL_6bc87b9c_4_k_cu_2dc2ca6f4cuda3std6ranges3__45__cpo4dataE
	.align		8
        /*00c8*/ 	.dword	_ZN34_INTERNAL_6bc87b9c_4_k_cu_2dc2ca6f4cuda3std6ranges3__45__cpo5cdataE
	.align		8
        /*00d0*/ 	.dword	_ZN34_INTERNAL_6bc87b9c_4_k_cu_2dc2ca6f4cuda3std6ranges3__45__cpo4sizeE
	.align		8
        /*00d8*/ 	.dword	_ZN34_INTERNAL_6bc87b9c_4_k_cu_2dc2ca6f4cuda3std6ranges3__45__cpo5ssizeE
	.align		8
        /*00e0*/ 	.dword	_ZN34_INTERNAL_6bc87b9c_4_k_cu_2dc2ca6f4cuda3std6ranges3__45__cpo8distanceE
	.align		8
        /*00e8*/ 	.dword	_ZN34_INTERNAL_6bc87b9c_4_k_cu_2dc2ca6f6thrust24THRUST_300001_SM_1000_NS6system6detail10sequential3seqE
	.align		8
        /*00f0*/ 	.dword	_ZN34_INTERNAL_6bc87b9c_4_k_cu_2dc2ca6f6thrust24THRUST_300001_SM_1000_NS12placeholders2_1E
	.align		8
        /*00f8*/ 	.dword	_ZN34_INTERNAL_6bc87b9c_4_k_cu_2dc2ca6f6thrust24THRUST_300001_SM_1000_NS12placeholders2_2E
	.align		8
        /*0100*/ 	.dword	_ZN34_INTERNAL_6bc87b9c_4_k_cu_2dc2ca6f6thrust24THRUST_300001_SM_1000_NS12placeholders2_3E
	.align		8
        /*0108*/ 	.dword	_ZN34_INTERNAL_6bc87b9c_4_k_cu_2dc2ca6f6thrust24THRUST_300001_SM_1000_NS12placeholders2_4E
	.align		8
        /*0110*/ 	.dword	_ZN34_INTERNAL_6bc87b9c_4_k_cu_2dc2ca6f6thrust24THRUST_300001_SM_1000_NS12placeholders2_5E
	.align		8
        /*0118*/ 	.dword	_ZN34_INTERNAL_6bc87b9c_4_k_cu_2dc2ca6f6thrust24THRUST_300001_SM_1000_NS12placeholders2_6E
	.align		8
        /*0120*/ 	.dword	_ZN34_INTERNAL_6bc87b9c_4_k_cu_2dc2ca6f6thrust24THRUST_300001_SM_1000_NS12placeholders2_7E
	.align		8
        /*0128*/ 	.dword	_ZN34_INTERNAL_6bc87b9c_4_k_cu_2dc2ca6f6thrust24THRUST_300001_SM_1000_NS12placeholders2_8E
	.align		8
        /*0130*/ 	.dword	_ZN34_INTERNAL_6bc87b9c_4_k_cu_2dc2ca6f6thrust24THRUST_300001_SM_1000_NS12placeholders2_9E
	.align		8
        /*0138*/ 	.dword	_ZN34_INTERNAL_6bc87b9c_4_k_cu_2dc2ca6f6thrust24THRUST_300001_SM_1000_NS12placeholders3_10E


//--------------------- .text._ZN3cub18CUB_300001_SM_10006detail6reduce28DeviceReduceSingleTileKernelINS2_10policy_hubIfyN4cuda3std3__44plusIvEEE10Policy1000EPfSC_iS9_ffNS7_10__identityEEEvT0_T1_T2_T3_T4_T6_ --------------------------
	.section	.text._ZN3cub18CUB_300001_SM_10006detail6reduce28DeviceReduceSingleTileKernelINS2_10policy_hubIfyN4cuda3std3__44plusIvEEE10Policy1000EPfSC_iS9_ffNS7_10__identityEEEvT0_T1_T2_T3_T4_T6_,"ax",@progbits
	.align	128
        .global         _ZN3cub18CUB_300001_SM_10006detail6reduce28DeviceReduceSingleTileKernelINS2_10policy_hubIfyN4cuda3std3__44plusIvEEE10Policy1000EPfSC_iS9_ffNS7_10__identityEEEvT0_T1_T2_T3_T4_T6_
        .type           _ZN3cub18CUB_300001_SM_10006detail6reduce28DeviceReduceSingleTileKernelINS2_10policy_hubIfyN4cuda3std3__44plusIvEEE10Policy1000EPfSC_iS9_ffNS7_10__identityEEEvT0_T1_T2_T3_T4_T6_,@function
        .size           _ZN3cub18CUB_300001_SM_10006detail6reduce28DeviceReduceSingleTileKernelINS2_10policy_hubIfyN4cuda3std3__44plusIvEEE10Policy1000EPfSC_iS9_ffNS7_10__identityEEEvT0_T1_T2_T3_T4_T6_,(.L_x_175 - _ZN3cub18CUB_300001_SM_10006detail6reduce28DeviceReduceSingleTileKernelINS2_10policy_hubIfyN4cuda3std3__44plusIvEEE10Policy1000EPfSC_iS9_ffNS7_10__identityEEEvT0_T1_T2_T3_T4_T6_)
        .other          _ZN3cub18CUB_300001_SM_10006detail6reduce28DeviceReduceSingleTileKernelINS2_10policy_hubIfyN4cuda3std3__44plusIvEEE10Policy1000EPfSC_iS9_ffNS7_10__identityEEEvT0_T1_T2_T3_T4_T6_,@"STO_CUDA_ENTRY STV_DEFAULT"
_ZN3cub18CUB_300001_SM_10006detail6reduce28DeviceReduceSingleTileKernelINS2_10policy_hubIfyN4cuda3std3__44plusIvEEE10Policy1000EPfSC_iS9_ffNS7_10__identityEEEvT0_T1_T2_T3_T4_T6_:
.text._ZN3cub18CUB_300001_SM_10006detail6reduce28DeviceReduceSingleTileKernelINS2_10policy_hubIfyN4cuda3std3__44plusIvEEE10Policy1000EPfSC_iS9_ffNS7_10__identityEEEvT0_T1_T2_T3_T4_T6_:
[----:B------:R-:W-:Y:S01]  /*0000*/  LDC R1, c[0x0][0x37c] ;  /* 0x0000df00ff017b82 */ /* 0x000fe20000000800 */
[----:B------:R-:W0:Y:S01]  /*0010*/  LDCU UR4, c[0x0][0x390] ;  /* 0x00007200ff0477ac */ /* 0x000e220008000800 */
[----:B------:R-:W1:Y:S01]  /*0020*/  LDCU.64 UR6, c[0x0][0x358] ;  /* 0x00006b00ff0677ac */ /* 0x000e620008000a00 */
[----:B0-----:R-:W-:-:S04]  /*0030*/  MOV R20, UR4 ;  /* 0x0000000400147c02 */ /* 0x001fc80008000f00 */
[----:B------:R-:W-:-:S13]  /*0040*/  ISETP.NE.AND P0, PT, R20, RZ, PT ;  /* 0x000000ff1400720c */ /* 0x000fda0003f05270 */
[----:B-1----:R-:W-:Y:S05]  /*0050*/  @P0 BRA `(.L_x_0) ;  /* 0x00000000001c0947 */ /* 0x002fea0003800000 */
[----:B------:R-:W0:Y:S02]  /*0060*/  S2R R0, SR_TID.X ;  /* 0x0000000000007919 */ /* 0x000e240000002100 */
[----:B0-----:R-:W-:-:S13]  /*0070*/  ISETP.NE.AND P0, PT, R0, RZ, PT ;  /* 0x000000ff0000720c */ /* 0x001fda0003f05270 */
[----:B------:R-:W-:Y:S05]  /*0080*/  @P0 EXIT ;  /* 0x000000000000094d */ /* 0x000fea0003800000 */
[----:B------:R-:W0:Y:S08]  /*0090*/  LDC R5, c[0x0][0x398] ;  /* 0x0000e600ff057b82 */ /* 0x000e300000000800 */
[----:B------:R-:W0:Y:S02]  /*00a0*/  LDC.64 R2, c[0x0][0x388] ;  /* 0x0000e200ff027b82 */ /* 0x000e240000000a00 */
[----:B0-----:R-:W-:Y:S01]  /*00b0*/  STG.E desc[UR6][R2.64], R5 ;  /* 0x0000000502007986 */ /* 0x001fe2000c101906 */
[----:B------:R-:W-:Y:S05]  /*00c0*/  EXIT ;  /* 0x000000000000794d */ /* 0x000fea0003800000 */
.L_x_0:
[----:B------:R-:W0:Y:S01]  /*00d0*/  LDCU UR4, c[0x0][0x380] ;  /* 0x00007000ff0477ac */ /* 0x000e220008000800 */
[----:B------:R-:W-:Y:S01]  /*00e0*/  BSSY.RECONVERGENT B0, `(.L_x_1) ;  /* 0x0000399000007945 */ /* 0x000fe20003800200 */
[----:B0-----:R-:W-:-:S09]  /*00f0*/  ULOP3.LUT UP0, URZ, UR4, 0xf, URZ, 0xc0, !UPT ;  /* 0x0000000f04ff7892 */ /* 0x001fd2000f80c0ff */
[----:B------:R-:W-:Y:S05]  /*0100*/  BRA.U UP0, `(.L_x_2) ;  /* 0x0000001d00007547 */ /* 0x000fea000b800000 */
[----:B------:R-:W-:-:S13]  /*0110*/  ISETP.GT.AND P0, PT, R20, 0xfff, PT ;  /* 0x00000fff1400780c */ /* 0x000fda0003f04270 */
[----:B------:R-:W-:Y:S05]  /*0120*/  @P0 BRA `(.L_x_3) ;  /* 0x0000000c00600947 */ /* 0x000fea0003800000 */
[----:B------:R-:W0:Y:S01]  /*0130*/  S2R R9, SR_TID.X ;  /* 0x0000000000097919 */ /* 0x000e220000002100 */
[----:B------:R-:W-:Y:S01]  /*0140*/  BSSY.RECONVERGENT B1, `(.L_x_4) ;  /* 0x0000009000017945 */ /* 0x000fe20003800200 */
[----:B------:R-:W-:Y:S01]  /*0150*/  HFMA2 R0, -RZ, RZ, 0, 0 ;  /* 0x00000000ff007431 */ /* 0x000fe200000001ff */
[----:B0-----:R-:W-:Y:S02]  /*0160*/  ISETP.GE.AND P0, PT, R9, R20, PT ;  /* 0x000000140900720c */ /* 0x001fe40003f06270 */
[----:B------:R-:W-:-:S11]  /*0170*/  MOV R11, R9 ;  /* 0x00000009000b7202 */ /* 0x000fd60000000f00 */
[----:B------:R-:W-:Y:S05]  /*0180*/  @P0 BRA `(.L_x_5) ;  /* 0x0000000000100947 */ /* 0x000fea0003800000 */
[----:B------:R-:W0:Y:S02]  /*0190*/  LDC.64 R2, c[0x0][0x380] ;  /* 0x0000e000ff027b82 */ /* 0x000e240000000a00 */
[----:B0-----:R-:W-:-:S05]  /*01a0*/  IMAD.WIDE.U32 R2, R9, 0x4, R2 ;  /* 0x0000000409027825 */ /* 0x001fca00078e0002 */
[----:B------:R0:W5:Y:S01]  /*01b0*/  LDG.E.CONSTANT R0, desc[UR6][R2.64] ;  /* 0x0000000602007981 */ /* 0x000162000c1e9900 */
[----:B------:R-:W-:-:S07]  /*01c0*/  IADD3 R11, PT, PT, R9, 0x100, RZ ;  /* 0x00000100090b7810 */ /* 0x000fce0007ffe0ff */
.L_x_5:
[----:B------:R-:W-:Y:S05]  /*01d0*/  BSYNC.RECONVERGENT B1 ;  /* 0x0000000000017941 */ /* 0x000fea0003800200 */
.L_x_4:
[----:B------:R-:W-:Y:S01]  /*01e0*/  ISETP.GE.AND P0, PT, R11, R20, PT ;  /* 0x000000140b00720c */ /* 0x000fe20003f06270 */
[----:B------:R-:W-:-:S12]  /*01f0*/  BSSY.RECONVERGENT B1, `(.L_x_6) ;  /* 0x0000074000017945 */ /* 0x000fd80003800200 */
[----:B------:R-:W-:Y:S05]  /*0200*/  @P0 BRA `(.L_x_7) ;  /* 0x0000000400c80947 */ /* 0x000fea0003800000 */
[----:B0-----:R-:W-:Y:S01]  /*0210*/  LOP3.LUT R3, RZ, R11, RZ, 0x33, !PT ;  /* 0x0000000bff037212 */ /* 0x001fe200078e33ff */
[----:B------:R-:W-:Y:S03]  /*0220*/  BSSY.RECONVERGENT B2, `(.L_x_8) ;  /* 0x0000015000027945 */ /* 0x000fe60003800200 */
[----:B------:R-:W-:-:S04]  /*0230*/  IADD3 R4, PT, PT, R3, R20, RZ ;  /* 0x0000001403047210 */ /* 0x000fc80007ffe0ff */
[C---:B------:R-:W-:Y:S02]  /*0240*/  LOP3.LUT R2, R4.reuse, 0x300, RZ, 0xc0, !PT ;  /* 0x0000030004027812 */ /* 0x040fe400078ec0ff */
[----:B------:R-:W-:Y:S02]  /*0250*/  ISETP.GE.U32.AND P1, PT, R4, 0x300, PT ;  /* 0x000003000400780c */ /* 0x000fe40003f26070 */
[----:B------:R-:W-:-:S13]  /*0260*/  ISETP.NE.AND P0, PT, R2, 0x300, PT ;  /* 0x000003000200780c */ /* 0x000fda0003f05270 */
[----:B------:R-:W-:Y:S05]  /*0270*/  @!P0 BRA `(.L_x_9) ;  /* 0x00000000003c8947 */ /* 0x000fea0003800000 */
[----:B------:R-:W0:Y:S01]  /*0280*/  LDC.64 R2, c[0x0][0x380] ;  /* 0x0000e000ff027b82 */ /* 0x000e220000000a00 */
[----:B------:R-:W-:-:S04]  /*0290*/  LEA.HI R4, R4, 0x1, RZ, 0x18 ;  /* 0x0000000104047811 */ /* 0x000fc800078fc0ff */
[----:B------:R-:W-:-:S04]  /*02a0*/  LOP3.LUT R4, R4, 0x3, RZ, 0xc0, !PT ;  /* 0x0000000304047812 */ /* 0x000fc800078ec0ff */
[----:B------:R-:W-:Y:S01]  /*02b0*/  IADD3 R4, PT, PT, -R4, RZ, RZ ;  /* 0x000000ff04047210 */ /* 0x000fe20007ffe1ff */
[----:B0-----:R-:W-:-:S05]  /*02c0*/  IMAD.WIDE.U32 R2, R11, 0x4, R2 ;  /* 0x000000040b027825 */ /* 0x001fca00078e0002 */
[----:B------:R-:W-:-:S07]  /*02d0*/  MOV R5, R3 ;  /* 0x0000000300057202 */ /* 0x000fce0000000f00 */
.L_x_10:
[----:B------:R-:W-:-:S06]  /*02e0*/  MOV R3, R5 ;  /* 0x0000000500037202 */ /* 0x000fcc0000000f00 */
[----:B------:R0:W2:Y:S01]  /*02f0*/  LDG.E.CONSTANT R3, desc[UR6][R2.64] ;  /* 0x0000000602037981 */ /* 0x0000a2000c1e9900 */
[----:B------:R-:W-:Y:S02]  /*0300*/  IADD3 R4, PT, PT, R4, 0x1, RZ ;  /* 0x0000000104047810 */ /* 0x000fe40007ffe0ff */
[----:B------:R-:W-:Y:S02]  /*0310*/  IADD3 R11, PT, PT, R11, 0x100, RZ ;  /* 0x000001000b0b7810 */ /* 0x000fe40007ffe0ff */
[----:B------:R-:W-:Y:S02]  /*0320*/  ISETP.NE.AND P0, PT, R4, RZ, PT ;  /* 0x000000ff0400720c */ /* 0x000fe40003f05270 */
[----:B0-----:R-:W-:-:S04]  /*0330*/  IADD3 R2, P2, PT, R2, 0x400, RZ ;  /* 0x0000040002027810 */ /* 0x001fc80007f5e0ff */
[----:B------:R-:W-:Y:S01]  /*0340*/  IADD3.X R5, PT, PT, RZ, R5, RZ, P2, !PT ;  /* 0x00000005ff057210 */ /* 0x000fe200017fe4ff */
[----:B--2--5:R-:W-:-:S06]  /*0350*/  FADD R0, R3, R0 ;  /* 0x0000000003007221 */ /* 0x024fcc0000000000 */
[----:B------:R-:W-:Y:S05]  /*0360*/  @P0 BRA `(.L_x_10) ;  /* 0xfffffffc00dc0947 */ /* 0x000fea000383ffff */
.L_x_9:
[----:B------:R-:W-:Y:S05]  /*0370*/  BSYNC.RECONVERGENT B2 ;  /* 0x0000000000027941 */ /* 0x000fea0003800200 */
.L_x_8:
[----:B------:R-:W-:Y:S05]  /*0380*/  @!P1 BRA `(.L_x_7) ;  /* 0x0000000400689947 */ /* 0x000fea0003800000 */
[----:B------:R-:W-:Y:S01]  /*0390*/  IADD3 R2, PT, PT, -R11, R20, RZ ;  /* 0x000000140b027210 */ /* 0x000fe20007ffe1ff */
[----:B------:R-:W-:Y:S01]  /*03a0*/  BSSY.RECONVERGENT B2, `(.L_x_11) ;  /* 0x0000031000027945 */ /* 0x000fe20003800200 */
[----:B------:R-:W-:Y:S02]  /*03b0*/  PLOP3.LUT P0, PT, PT, PT, PT, 0x80, 0x8 ;  /* 0x000000000008781c */ /* 0x000fe40003f0f070 */
[----:B------:R-:W-:-:S13]  /*03c0*/  ISETP.GT.AND P1, PT, R2, 0xc00, PT ;  /* 0x00000c000200780c */ /* 0x000fda0003f24270 */
[----:B------:R-:W-:Y:S05]  /*03d0*/  @!P1 BRA `(.L_x_12) ;  /* 0x0000000000b49947 */ /* 0x000fea0003800000 */
[----:B------:R-:W-:Y:S02]  /*03e0*/  PLOP3.LUT P0, PT, PT, PT, PT, 0x8, 0x80 ;  /* 0x000000000080781c */ /* 0x000fe40003f0e170 */
[----:B------:R-:W-:-:S11]  /*03f0*/  IADD3 R8, PT, PT, R20, -0xc00, RZ ;  /* 0xfffff40014087810 */ /* 0x000fd60007ffe0ff */
.L_x_13:
[----:B------:R-:W0:Y:S01]  /*0400*/  LDC.64 R6, c[0x0][0x380] ;  /* 0x0000e000ff067b82 */ /* 0x000e220000000a00 */
[C---:B------:R-:W-:Y:S01]  /*0410*/  IADD3 R5, PT, PT, R11.reuse, 0x400, RZ ;  /* 0x000004000b057810 */ /* 0x040fe20007ffe0ff */
[----:B0-----:R-:W-:-:S05]  /*0420*/  IMAD.WIDE R24, R11, 0x4, R6 ;  /* 0x000000040b187825 */ /* 0x001fca00078e0206 */
[----:B------:R-:W2:Y:S04]  /*0430*/  LDG.E.CONSTANT R13, desc[UR6][R24.64] ;  /* 0x00000006180d7981 */ /* 0x000ea8000c1e9900 */
[----:B------:R-:W3:Y:S01]  /*0440*/  LDG.E.CONSTANT R10, desc[UR6][R24.64+0x400] ;  /* 0x00040006180a7981 */ /* 0x000ee2000c1e9900 */
[----:B------:R-:W-:-:S03]  /*0450*/  IMAD.WIDE R4, R5, 0x4, R6 ;  /* 0x0000000405047825 */ /* 0x000fc600078e0206 */
[----:B------:R-:W4:Y:S04]  /*0460*/  LDG.E.CONSTANT R12, desc[UR6][R24.64+0x800] ;  /* 0x00080006180c7981 */ /* 0x000f28000c1e9900 */
[----:B------:R-:W4:Y:S04]  /*0470*/  LDG.E.CONSTANT R17, desc[UR6][R24.64+0xc00] ;  /* 0x000c000618117981 */ /* 0x000f28000c1e9900 */
[----:B------:R-:W4:Y:S01]  /*0480*/  LDG.E.CONSTANT R16, desc[UR6][R4.64] ;  /* 0x0000000604107981 */ /* 0x000f22000c1e9900 */
[----:B------:R-:W-:-:S03]  /*0490*/  IADD3 R3, PT, PT, R11, 0x800, RZ ;  /* 0x000008000b037810 */ /* 0x000fc60007ffe0ff */
[----:B------:R-:W4:Y:S04]  /*04a0*/  LDG.E.CONSTANT R15, desc[UR6][R4.64+0x400] ;  /* 0x00040006040f7981 */ /* 0x000f28000c1e9900 */
[----:B------:R-:W4:Y:S01]  /*04b0*/  LDG.E.CONSTANT R14, desc[UR6][R4.64+0x800] ;  /* 0x00080006040e7981 */ /* 0x000f22000c1e9900 */
[----:B------:R-:W-:-:S03]  /*04c0*/  IMAD.WIDE R2, R3, 0x4, R6 ;  /* 0x0000000403027825 */ /* 0x000fc600078e0206 */
[----:B------:R-:W4:Y:S04]  /*04d0*/  LDG.E.CONSTANT R22, desc[UR6][R4.64+0xc00] ;  /* 0x000c000604167981 */ /* 0x000f28000c1e9900 */
[----:B------:R-:W4:Y:S01]  /*04e0*/  LDG.E.CONSTANT R21, desc[UR6][R2.64] ;  /* 0x0000000602157981 */ /* 0x000f22000c1e9900 */
[----:B------:R-:W-:-:S03]  /*04f0*/  IADD3 R23, PT, PT, R11, 0xc00, RZ ;  /* 0x00000c000b177810 */ /* 0x000fc60007ffe0ff */
[----:B------:R-:W4:Y:S04]  /*0500*/  LDG.E.CONSTANT R19, desc[UR6][R2.64+0x400] ;  /* 0x0004000602137981 */ /* 0x000f28000c1e9900 */
[----:B------:R-:W4:Y:S01]  /*0510*/  LDG.E.CONSTANT R18, desc[UR6][R2.64+0x800] ;  /* 0x0008000602127981 */ /* 0x000f22000c1e9900 */
[----:B------:R-:W-:-:S03]  /*0520*/  IMAD.WIDE R6, R23, 0x4, R6 ;  /* 0x0000000417067825 */ /* 0x000fc600078e0206 */
[----:B------:R-:W4:Y:S04]  /*0530*/  LDG.E.CONSTANT R26, desc[UR6][R2.64+0xc00] ;  /* 0x000c0006021a7981 */ /* 0x000f28000c1e9900 */
[----:B------:R-:W4:Y:S04]  /*0540*/  LDG.E.CONSTANT R25, desc[UR6][R6.64] ;  /* 0x0000000606197981 */ /* 0x000f28000c1e9900 */
[----:B------:R-:W4:Y:S04]  /*0550*/  LDG.E.CONSTANT R23, desc[UR6][R6.64+0x400] ;  /* 0x0004000606177981 */ /* 0x000f28000c1e9900 */
[----:B------:R-:W4:Y:S04]  /*0560*/  LDG.E.CONSTANT R24, desc[UR6][R6.64+0x800] ;  /* 0x0008000606187981 */ /* 0x000f28000c1e9900 */
[----:B------:R-:W4:Y:S01]  /*0570*/  LDG.E.CONSTANT R27, desc[UR6][R6.64+0xc00] ;  /* 0x000c0006061b7981 */ /* 0x000f22000c1e9900 */
[----:B------:R-:W-:-:S04]  /*0580*/  IADD3 R11, PT, PT, R11, 0x1000, RZ ;  /* 0x000010000b0b7810 */ /* 0x000fc80007ffe0ff */
[----:B------:R-:W-:Y:S01]  /*0590*/  ISETP.GE.AND P1, PT, R11, R8, PT ;  /* 0x000000080b00720c */ /* 0x000fe20003f26270 */
[----:B--2--5:R-:W-:-:S04]  /*05a0*/  FADD R13, R13, R0 ;  /* 0x000000000d0d7221 */ /* 0x024fc80000000000 */
[----:B---3--:R-:W-:-:S04]  /*05b0*/  FADD R13, R13, R10 ;  /* 0x0000000a0d0d7221 */ /* 0x008fc80000000000 */
[----:B----4-:R-:W-:-:S04]  /*05c0*/  FADD R12, R13, R12 ;  /* 0x0000000c0d0c7221 */ /* 0x010fc80000000000 */
[----:B------:R-:W-:-:S04]  /*05d0*/  FADD R17, R12, R17 ;  /* 0x000000110c117221 */ /* 0x000fc80000000000 */
        /* <DEDUP_REMOVED lines=11> */
[----:B------:R-:W-:Y:S01]  /*0690*/  FADD R0, R24, R27 ;  /* 0x0000001b18007221 */ /* 0x000fe20000000000 */
[----:B------:R-:W-:Y:S06]  /*06a0*/  @!P1 BRA `(.L_x_13) ;  /* 0xfffffffc00549947 */ /* 0x000fec000383ffff */
.L_x_12:
[----:B------:R-:W-:Y:S05]  /*06b0*/  BSYNC.RECONVERGENT B2 ;  /* 0x0000000000027941 */ /* 0x000fea0003800200 */
.L_x_11:
[----:B------:R-:W-:Y:S01]  /*06c0*/  IADD3 R2, PT, PT, -R11, R20, RZ ;  /* 0x000000140b027210 */ /* 0x000fe20007ffe1ff */
[----:B------:R-:W-:Y:S03]  /*06d0*/  BSSY.RECONVERGENT B2, `(.L_x_14) ;  /* 0x0000019000027945 */ /* 0x000fe60003800200 */
[----:B------:R-:W-:-:S13]  /*06e0*/  ISETP.GT.AND P1, PT, R2, 0x400, PT ;  /* 0x000004000200780c */ /* 0x000fda0003f24270 */
[----:B------:R-:W-:Y:S05]  /*06f0*/  @!P1 BRA `(.L_x_15) ;  /* 0x0000000000589947 */ /* 0x000fea0003800000 */
        /* <DEDUP_REMOVED lines=8> */
[----:B------:R-:W4:Y:S04]  /*0780*/  LDG.E.CONSTANT R17, desc[UR6][R4.64] ;  /* 0x0000000604117981 */ /* 0x000f28000c1e9900 */
[----:B------:R-:W4:Y:S04]  /*0790*/  LDG.E.CONSTANT R19, desc[UR6][R4.64+0x400] ;  /* 0x0004000604137981 */ /* 0x000f28000c1e9900 */
[----:B------:R-:W4:Y:S04]  /*07a0*/  LDG.E.CONSTANT R21, desc[UR6][R4.64+0x800] ;  /* 0x0008000604157981 */ /* 0x000f28000c1e9900 */
[----:B------:R-:W4:Y:S01]  /*07b0*/  LDG.E.CONSTANT R23, desc[UR6][R4.64+0xc00] ;  /* 0x000c000604177981 */ /* 0x000f22000c1e9900 */
[----:B------:R-:W-:-:S02]  /*07c0*/  PLOP3.LUT P0, PT, PT, PT, PT, 0x8, 0x80 ;  /* 0x000000000080781c */ /* 0x000fc40003f0e170 */
[----:B------:R-:W-:Y:S01]  /*07d0*/  IADD3 R11, PT, PT, R11, 0x800, RZ ;  /* 0x000008000b0b7810 */ /* 0x000fe20007ffe0ff */
[----:B--2--5:R-:W-:-:S04]  /*07e0*/  FADD R7, R0, R7 ;  /* 0x0000000700077221 */ /* 0x024fc80000000000 */
[----:B---3--:R-:W-:-:S04]  /*07f0*/  FADD R6, R7, R6 ;  /* 0x0000000607067221 */ /* 0x008fc80000000000 */
[----:B----4-:R-:W-:-:S04]  /*0800*/  FADD R6, R6, R13 ;  /* 0x0000000d06067221 */ /* 0x010fc80000000000 */
[----:B------:R-:W-:-:S04]  /*0810*/  FADD R6, R6, R15 ;  /* 0x0000000f06067221 */ /* 0x000fc80000000000 */
[----:B------:R-:W-:-:S04]  /*0820*/  FADD R6, R6, R17 ;  /* 0x0000001106067221 */ /* 0x000fc80000000000 */
[----:B------:R-:W-:-:S04]  /*0830*/  FADD R6, R6, R19 ;  /* 0x0000001306067221 */ /* 0x000fc80000000000 */
[----:B------:R-:W-:-:S04]  /*0840*/  FADD R6, R6, R21 ;  /* 0x0000001506067221 */ /* 0x000fc80000000000 */
[----:B------:R-:W-:-:S07]  /*0850*/  FADD R0, R6, R23 ;  /* 0x0000001706007221 */ /* 0x000fce0000000000 */
.L_x_15:
[----:B------:R-:W-:Y:S05]  /*0860*/  BSYNC.RECONVERGENT B2 ;  /* 0x0000000000027941 */ /* 0x000fea0003800200 */
.L_x_14:
[----:B------:R-:W-:-:S13]  /*0870*/  ISETP.LT.OR P0, PT, R11, R20, P0 ;  /* 0x000000140b00720c */ /* 0x000fda0000701670 */
[----:B------:R-:W-:Y:S05]  /*0880*/  @!P0 BRA `(.L_x_7) ;  /* 0x0000000000288947 */ /* 0x000fea0003800000 */
[----:B------:R-:W0:Y:S02]  /*0890*/  LDC.64 R2, c[0x0][0x380] ;  /* 0x0000e000ff027b82 */ /* 0x000e240000000a00 */
[----:B0-----:R-:W-:-:S05]  /*08a0*/  IMAD.WIDE R2, R11, 0x4, R2 ;  /* 0x000000040b027825 */ /* 0x001fca00078e0202 */
[----:B------:R-:W2:Y:S04]  /*08b0*/  LDG.E.CONSTANT R5, desc[UR6][R2.64] ;  /* 0x0000000602057981 */ /* 0x000ea8000c1e9900 */
[----:B------:R-:W3:Y:S04]  /*08c0*/  LDG.E.CONSTANT R4, desc[UR6][R2.64+0x400] ;  /* 0x0004000602047981 */ /* 0x000ee8000c1e9900 */
[----:B------:R-:W4:Y:S04]  /*08d0*/  LDG.E.CONSTANT R7, desc[UR6][R2.64+0x800] ;  /* 0x0008000602077981 */ /* 0x000f28000c1e9900 */
[----:B------:R-:W4:Y:S01]  /*08e0*/  LDG.E.CONSTANT R11, desc[UR6][R2.64+0xc00] ;  /* 0x000c0006020b7981 */ /* 0x000f22000c1e9900 */
[----:B--2--5:R-:W-:-:S04]  /*08f0*/  FADD R5, R0, R5 ;  /* 0x0000000500057221 */ /* 0x024fc80000000000 */
[----:B---3--:R-:W-:-:S04]  /*0900*/  FADD R4, R5, R4 ;  /* 0x0000000405047221 */ /* 0x008fc80000000000 */
[----:B----4-:R-:W-:-:S04]  /*0910*/  FADD R4, R4, R7 ;  /* 0x0000000704047221 */ /* 0x010fc80000000000 */
[----:B------:R-:W-:-:S07]  /*0920*/  FADD R0, R4, R11 ;  /* 0x0000000b04007221 */ /* 0x000fce0000000000 */
.L_x_7:
[----:B------:R-:W-:Y:S05]  /*0930*/  BSYNC.RECONVERGENT B1 ;  /* 0x0000000000017941 */ /* 0x000fea0003800200 */
.L_x_6:
[----:B------:R-:W-:-:S13]  /*0940*/  ISETP.GE.AND P0, PT, R20, 0x100, PT ;  /* 0x000001001400780c */ /* 0x000fda0003f06270 */
[----:B------:R-:W-:Y:S05]  /*0950*/  @!P0 BRA `(.L_x_16) ;  /* 0x0000000000908947 */ /* 0x000fea0003800000 */
[----:B0----5:R-:W0:Y:S01]  /*0960*/  SHFL.DOWN P0, R3, R0, 0x1, 0x1f ;  /* 0x08201f0000037f89 */ /* 0x021e220000000000 */
[----:B------:R-:W1:Y:S01]  /*0970*/  S2R R2, SR_LANEID ;  /* 0x0000000000027919 */ /* 0x000e620000000000 */
[----:B0-----:R-:W-:-:S05]  /*0980*/  @P0 FADD R3, R3, R0 ;  /* 0x0000000003030221 */ /* 0x001fca0000000000 */
[----:B------:R-:W0:Y:S01]  /*0990*/  SHFL.DOWN P0, R4, R3, 0x2, 0x1f ;  /* 0x08401f0003047f89 */ /* 0x000e220000000000 */
[----:B-1----:R-:W-:-:S13]  /*09a0*/  ISETP.NE.AND P1, PT, R2, RZ, PT ;  /* 0x000000ff0200720c */ /* 0x002fda0003f25270 */
[----:B------:R-:W1:Y:S01]  /*09b0*/  @!P1 S2R R8, SR_CgaCtaId ;  /* 0x0000000000089919 */ /* 0x000e620000008800 */
[----:B------:R-:W-:Y:S02]  /*09c0*/  @!P1 MOV R7, 0x400 ;  /* 0x0000040000079802 */ /* 0x000fe40000000f00 */
[----:B------:R-:W-:Y:S01]  /*09d0*/  @!P1 SHF.R.U32.HI R0, RZ, 0x3, R9 ;  /* 0x00000003ff009819 */ /* 0x000fe20000011609 */
[----:B0-----:R-:W-:-:S03]  /*09e0*/  @P0 FADD R4, R3, R4 ;  /* 0x0000000403040221 */ /* 0x001fc60000000000 */
[----:B------:R-:W-:Y:S02]  /*09f0*/  @!P1 LOP3.LUT R0, R0, 0x7c, RZ, 0xc0, !PT ;  /* 0x0000007c00009812 */ /* 0x000fe400078ec0ff */
[----:B------:R-:W0:Y:S01]  /*0a00*/  SHFL.DOWN P0, R5, R4, 0x4, 0x1f ;  /* 0x08801f0004057f89 */ /* 0x000e220000000000 */
[----:B-1----:R-:W-:Y:S01]  /*0a10*/  @!P1 LEA R7, R8, R7, 0x18 ;  /* 0x0000000708079211 */ /* 0x002fe200078ec0ff */
[----:B0-----:R-:W-:-:S03]  /*0a20*/  @P0 FADD R5, R4, R5 ;  /* 0x0000000504050221 */ /* 0x001fc60000000000 */
[----:B------:R-:W-:Y:S02]  /*0a30*/  @!P1 IADD3 R7, PT, PT, R0, R7, RZ ;  /* 0x0000000700079210 */ /* 0x000fe40007ffe0ff */
[----:B------:R-:W0:Y:S02]  /*0a40*/  SHFL.DOWN P0, R6, R5, 0x8, 0x1f ;  /* 0x09001f0005067f89 */ /* 0x000e240000000000 */
[----:B0-----:R-:W-:-:S05]  /*0a50*/  @P0 FADD R6, R5, R6 ;  /* 0x0000000605060221 */ /* 0x001fca0000000000 */
[----:B------:R-:W0:Y:S02]  /*0a60*/  SHFL.DOWN P0, R2, R6, 0x10, 0x1f ;  /* 0x0a001f0006027f89 */ /* 0x000e240000000000 */
[----:B0-----:R-:W-:Y:S01]  /*0a70*/  @P0 FADD R2, R6, R2 ;  /* 0x0000000206020221 */ /* 0x001fe20000000000 */
[----:B------:R-:W-:-:S04]  /*0a80*/  ISETP.NE.AND P0, PT, R9, RZ, PT ;  /* 0x000000ff0900720c */ /* 0x000fc80003f05270 */
[----:B------:R0:W-:Y:S01]  /*0a90*/  @!P1 STS [R7+0x8], R2 ;  /* 0x0000080207009388 */ /* 0x0001e20000000800 */
[----:B------:R-:W-:Y:S08]  /*0aa0*/  BAR.SYNC.DEFER_BLOCKING 0x0 ;  /* 0x0000000000007b1d */ /* 0x000ff00000010000 */
[----:B------:R-:W-:Y:S05]  /*0ab0*/  @P0 BRA `(.L_x_17) ;  /* 0x0000002c00ec0947 */ /* 0x000fea0003800000 */
[----:B------:R-:W1:Y:S01]  /*0ac0*/  S2UR UR5, SR_CgaCtaId ;  /* 0x00000000000579c3 */ /* 0x000e620000008800 */
[----:B------:R-:W-:Y:S02]  /*0ad0*/  UMOV UR4, 0x400 ;  /* 0x0000040000047882 */ /* 0x000fe40000000000 */
[----:B-1----:R-:W-:-:S09]  /*0ae0*/  ULEA UR4, UR5, UR4, 0x18 ;  /* 0x0000000405047291 */ /* 0x002fd2000f8ec0ff */
[----:B------:R-:W1:Y:S04]  /*0af0*/  LDS R3, [UR4+0xc] ;  /* 0x00000c04ff037984 */ /* 0x000e680008000800 */
[----:B0-----:R-:W0:Y:S04]  /*0b00*/  LDS.128 R4, [UR4+0x10] ;  /* 0x00001004ff047984 */ /* 0x001e280008000c00 */
[----:B------:R-:W2:Y:S01]  /*0b10*/  LDS.64 R8, [UR4+0x20] ;  /* 0x00002004ff087984 */ /* 0x000ea20008000a00 */
[----:B-1----:R-:W-:-:S04]  /*0b20*/  FADD R3, R2, R3 ;  /* 0x0000000302037221 */ /* 0x002fc80000000000 */
[----:B0-----:R-:W-:-:S04]  /*0b30*/  FADD R4, R3, R4 ;  /* 0x0000000403047221 */ /* 0x001fc80000000000 */
[----:B------:R-:W-:-:S04]  /*0b40*/  FADD R5, R4, R5 ;  /* 0x0000000504057221 */ /* 0x000fc80000000000 */
[----:B------:R-:W-:-:S04]  /*0b50*/  FADD R6, R5, R6 ;  /* 0x0000000605067221 */ /* 0x000fc80000000000 */
[----:B------:R-:W-:-:S04]  /*0b60*/  FADD R7, R6, R7 ;  /* 0x0000000706077221 */ /* 0x000fc80000000000 */
[----:B--2---:R-:W-:-:S04]  /*0b70*/  FADD R8, R7, R8 ;  /* 0x0000000807087221 */ /* 0x004fc80000000000 */
[----:B------:R-:W-:Y:S01]  /*0b80*/  FADD R2, R8, R9 ;  /* 0x0000000908027221 */ /* 0x000fe20000000000 */
[----:B------:R-:W-:Y:S06]  /*0b90*/  BRA `(.L_x_17) ;  /* 0x0000002c00b47947 */ /* 0x000fec0003800000 */
.L_x_16:
[----:B0-----:R-:W-:-:S04]  /*0ba0*/  LOP3.LUT R2, R9, 0x3e0, RZ, 0xc0, !PT ;  /* 0x000003e009027812 */ /* 0x001fc800078ec0ff */
[----:B------:R-:W-:Y:S02]  /*0bb0*/  IADD3 R3, PT, PT, R2, 0x20, RZ ;  /* 0x0000002002037810 */ /* 0x000fe40007ffe0ff */
[----:B------:R-:W-:Y:S02]  /*0bc0*/  LOP3.LUT R5, RZ, R2, RZ, 0x33, !PT ;  /* 0x00000002ff057212 */ /* 0x000fe400078e33ff */
[-C--:B------:R-:W-:Y:S01]  /*0bd0*/  ISETP.GT.AND P0, PT, R3, R20.reuse, PT ;  /* 0x000000140300720c */ /* 0x080fe20003f04270 */
[----:B------:R-:W0:Y:S01]  /*0be0*/  S2R R2, SR_LANEID ;  /* 0x0000000000027919 */ /* 0x000e220000000000 */
[----:B------:R-:W-:-:S04]  /*0bf0*/  IADD3 R5, PT, PT, R5, R20, RZ ;  /* 0x0000001405057210 */ /* 0x000fc80007ffe0ff */
[----:B------:R-:W-:-:S06]  /*0c00*/  SEL R5, R5, 0x1f, P0 ;  /* 0x0000001f05057807 */ /* 0x000fcc0000000000 */
[----:B-----5:R-:W1:Y:S01]  /*0c10*/  SHFL.DOWN P0, R3, R0, 0x1, R5 ;  /* 0x0820000000037989 */ /* 0x020e620000000005 */
[----:B0-----:R-:W-:Y:S01]  /*0c20*/  ISETP.NE.AND P1, PT, R2, RZ, PT ;  /* 0x000000ff0200720c */ /* 0x001fe20003f25270 */
[----:B-1----:R-:W-:-:S05]  /*0c30*/  @P0 FADD R3, R3, R0 ;  /* 0x0000000003030221 */ /* 0x002fca0000000000 */
[----:B------:R-:W0:Y:S07]  /*0c40*/  SHFL.DOWN P0, R4, R3, 0x2, R5 ;  /* 0x0840000003047989 */ /* 0x000e2e0000000005 */
[----:B------:R-:W1:Y:S01]  /*0c50*/  @!P1 S2R R11, SR_CgaCtaId ;  /* 0x00000000000b9919 */ /* 0x000e620000008800 */
[----:B------:R-:W-:Y:S02]  /*0c60*/  @!P1 MOV R8, 0x400 ;  /* 0x0000040000089802 */ /* 0x000fe40000000f00 */
[----:B------:R-:W-:-:S04]  /*0c70*/  @!P1 SHF.R.U32.HI R0, RZ, 0x3, R9 ;  /* 0x00000003ff009819 */ /* 0x000fc80000011609 */
[----:B------:R-:W-:Y:S01]  /*0c80*/  @!P1 LOP3.LUT R0, R0, 0x7c, RZ, 0xc0, !PT ;  /* 0x0000007c00009812 */ /* 0x000fe200078ec0ff */
[----:B0-----:R-:W-:-:S05]  /*0c90*/  @P0 FADD R4, R3, R4 ;  /* 0x0000000403040221 */ /* 0x001fca0000000000 */
[----:B------:R-:W0:Y:S01]  /*0ca0*/  SHFL.DOWN P0, R6, R4, 0x4, R5 ;  /* 0x0880000004067989 */ /* 0x000e220000000005 */
[----:B-1----:R-:W-:-:S04]  /*0cb0*/  @!P1 LEA R11, R11, R8, 0x18 ;  /* 0x000000080b0b9211 */ /* 0x002fc800078ec0ff */
[----:B------:R-:W-:Y:S01]  /*0cc0*/  @!P1 IADD3 R11, PT, PT, R0, R11, RZ ;  /* 0x0000000b000b9210 */ /* 0x000fe20007ffe0ff */
[----:B0-----:R-:W-:-:S05]  /*0cd0*/  @P0 FADD R6, R4, R6 ;  /* 0x0000000604060221 */ /* 0x001fca0000000000 */
[----:B------:R-:W0:Y:S02]  /*0ce0*/  SHFL.DOWN P0, R7, R6, 0x8, R5 ;  /* 0x0900000006077989 */ /* 0x000e240000000005 */
[----:B0-----:R-:W-:-:S05]  /*0cf0*/  @P0 FADD R7, R6, R7 ;  /* 0x0000000706070221 */ /* 0x001fca0000000000 */
[----:B------:R-:W0:Y:S02]  /*0d00*/  SHFL.DOWN P0, R2, R7, 0x10, R5 ;  /* 0x0a00000007027989 */ /* 0x000e240000000005 */
[----:B0-----:R-:W-:Y:S01]  /*0d10*/  @P0 FADD R2, R7, R2 ;  /* 0x0000000207020221 */ /* 0x001fe20000000000 */
[----:B------:R-:W-:-:S04]  /*0d20*/  ISETP.NE.AND P0, PT, R9, RZ, PT ;  /* 0x000000ff0900720c */ /* 0x000fc80003f05270 */
[----:B------:R4:W-:Y:S01]  /*0d30*/  @!P1 STS [R11+0x8], R2 ;  /* 0x000008020b009388 */ /* 0x0009e20000000800 */
[----:B------:R-:W-:Y:S08]  /*0d40*/  BAR.SYNC.DEFER_BLOCKING 0x0 ;  /* 0x0000000000007b1d */ /* 0x000ff00000010000 */
[----:B------:R-:W-:Y:S05]  /*0d50*/  @P0 BRA `(.L_x_17) ;  /* 0x0000002c00440947 */ /* 0x000fea0003800000 */
[----:B------:R-:W0:Y:S01]  /*0d60*/  S2UR UR5, SR_CgaCtaId ;  /* 0x00000000000579c3 */ /* 0x000e220000008800 */
[----:B------:R-:W-:Y:S01]  /*0d70*/  UMOV UR4, 0x400 ;  /* 0x0000040000047882 */ /* 0x000fe20000000000 */
[C---:B------:R-:W-:Y:S02]  /*0d80*/  ISETP.GT.AND P2, PT, R20.reuse, 0x20, PT ;  /* 0x000000201400780c */ /* 0x040fe40003f44270 */
[C---:B------:R-:W-:Y:S02]  /*0d90*/  ISETP.GT.AND P4, PT, R20.reuse, 0x40, PT ;  /* 0x000000401400780c */ /* 0x040fe40003f84270 */
[C---:B------:R-:W-:Y:S02]  /*0da0*/  ISETP.GT.AND P3, PT, R20.reuse, 0x60, PT ;  /* 0x000000601400780c */ /* 0x040fe40003f64270 */
[----:B------:R-:W-:Y:S01]  /*0db0*/  ISETP.GT.AND P1, PT, R20, 0x80, PT ;  /* 0x000000801400780c */ /* 0x000fe20003f24270 */
[----:B0-----:R-:W-:-:S09]  /*0dc0*/  ULEA UR4, UR5, UR4, 0x18 ;  /* 0x0000000405047291 */ /* 0x001fd2000f8ec0ff */
[----:B------:R-:W4:Y:S04]  /*0dd0*/  LDS R3, [UR4+0xc] ;  /* 0x00000c04ff037984 */ /* 0x000f280008000800 */
[----:B------:R-:W0:Y:S04]  /*0de0*/  LDS.128 R4, [UR4+0x10] ;  /* 0x00001004ff047984 */ /* 0x000e280008000c00 */
[----:B------:R-:W1:Y:S01]  /*0df0*/  LDS.64 R8, [UR4+0x20] ;  /* 0x00002004ff087984 */ /* 0x000e620008000a00 */
[----:B----4-:R-:W-:Y:S01]  /*0e00*/  @P2 FADD R2, R2, R3 ;  /* 0x0000000302022221 */ /* 0x010fe20000000000 */
[----:B------:R-:W-:-:S03]  /*0e10*/  ISETP.GT.AND P2, PT, R20, 0xa0, PT ;  /* 0x000000a01400780c */ /* 0x000fc60003f44270 */
[----:B0-----:R-:W-:Y:S01]  /*0e20*/  @P4 FADD R2, R2, R4 ;  /* 0x0000000402024221 */ /* 0x001fe20000000000 */
[----:B------:R-:W-:-:S03]  /*0e30*/  ISETP.GT.AND P4, PT, R20, 0xc0, PT ;  /* 0x000000c01400780c */ /* 0x000fc60003f84270 */
[----:B------:R-:W-:Y:S01]  /*0e40*/  @P3 FADD R2, R2, R5 ;  /* 0x0000000502023221 */ /* 0x000fe20000000000 */
[----:B------:R-:W-:-:S03]  /*0e50*/  ISETP.GT.AND P3, PT, R20, 0xe0, PT ;  /* 0x000000e01400780c */ /* 0x000fc60003f64270 */
[----:B------:R-:W-:-:S04]  /*0e60*/  @P1 FADD R2, R2, R6 ;  /* 0x0000000602021221 */ /* 0x000fc80000000000 */
[----:B------:R-:W-:-:S04]  /*0e70*/  @P2 FADD R2, R2, R7 ;  /* 0x0000000702022221 */ /* 0x000fc80000000000 */
[----:B-1----:R-:W-:-:S04]  /*0e80*/  @P4 FADD R2, R2, R8 ;  /* 0x0000000802024221 */ /* 0x002fc80000000000 */
[----:B------:R-:W-:Y:S01]  /*0e90*/  @P3 FADD R2, R2, R9 ;  /* 0x0000000902023221 */ /* 0x000fe20000000000 */
[----:B------:R-:W-:Y:S06]  /*0ea0*/  BRA `(.L_x_17) ;  /* 0x0000002800f07947 */ /* 0x000fec0003800000 */
.L_x_3:
[----:B------:R-:W0:Y:S01]  /*0eb0*/  S2R R0, SR_TID.X ;  /* 0x0000000000007919 */ /* 0x000e220000002100 */
[----:B------:R-:W1:Y:S01]  /*0ec0*/  LDC.64 R2, c[0x0][0x380] ;  /* 0x0000e000ff027b82 */ /* 0x000e620000000a00 */
[----:B0-----:R-:W-:-:S05]  /*0ed0*/  SHF.L.U32 R5, R0, 0x2, RZ ;  /* 0x0000000200057819 */ /* 0x001fca00000006ff */
[----:B-1----:R-:W-:-:S05]  /*0ee0*/  IMAD.WIDE.U32 R2, R5, 0x4, R2 ;  /* 0x0000000405027825 */ /* 0x002fca00078e0002 */
[----:B------:R-:W2:Y:S04]  /*0ef0*/  LDG.E.128.CONSTANT R4, desc[UR6][R2.64] ;  /* 0x0000000602047981 */ /* 0x000ea8000c1e9d00 */
[----:B------:R-:W3:Y:S04]  /*0f00*/  LDG.E.128.CONSTANT R8, desc[UR6][R2.64+0x1000] ;  /* 0x0010000602087981 */ /* 0x000ee8000c1e9d00 */
[----:B------:R-:W4:Y:S04]  /*0f10*/  LDG.E.128.CONSTANT R12, desc[UR6][R2.64+0x2000] ;  /* 0x00200006020c7981 */ /* 0x000f28000c1e9d00 */
[----:B------:R-:W5:Y:S01]  /*0f20*/  LDG.E.128.CONSTANT R16, desc[UR6][R2.64+0x3000] ;  /* 0x0030000602107981 */ /* 0x000f62000c1e9d00 */
[----:B------:R-:W-:Y:S01]  /*0f30*/  ISETP.GE.U32.AND P0, PT, R20, 0x2000, PT ;  /* 0x000020001400780c */ /* 0x000fe20003f06070 */
[----:B------:R-:W-:-:S02]  /*0f40*/  HFMA2 R23, -RZ, RZ, 0, 0.00048828125 ;  /* 0x00001000ff177431 */ /* 0x000fc400000001ff */
[----:B--2---:R-:W-:Y:S01]  /*0f50*/  FADD R4, R4, R5 ;  /* 0x0000000504047221 */ /* 0x004fe20000000000 */
[----:B------:R-:W-:Y:S01]  /*0f60*/  FADD R7, R6, R7 ;  /* 0x0000000706077221 */ /* 0x000fe20000000000 */
[----:B---3--:R-:W-:Y:S01]  /*0f70*/  FADD R8, R8, R9 ;  /* 0x0000000908087221 */ /* 0x008fe20000000000 */
[----:B------:R-:W-:Y:S02]  /*0f80*/  FADD R11, R10, R11 ;  /* 0x0000000b0a0b7221 */ /* 0x000fe40000000000 */
[----:B------:R-:W-:Y:S01]  /*0f90*/  FADD R4, R4, R7 ;  /* 0x0000000704047221 */ /* 0x000fe20000000000 */
[----:B----4-:R-:W-:Y:S01]  /*0fa0*/  FADD R12, R12, R13 ;  /* 0x0000000d0c0c7221 */ /* 0x010fe20000000000 */
[----:B------:R-:W-:Y:S01]  /*0fb0*/  FADD R15, R14, R15 ;  /* 0x0000000f0e0f7221 */ /* 0x000fe20000000000 */
[----:B------:R-:W-:Y:S01]  /*0fc0*/  FADD R11, R8, R11 ;  /* 0x0000000b080b7221 */ /* 0x000fe20000000000 */
[----:B-----5:R-:W-:Y:S01]  /*0fd0*/  FADD R16, R16, R17 ;  /* 0x0000001110107221 */ /* 0x020fe20000000000 */
[----:B------:R-:W-:Y:S01]  /*0fe0*/  FADD R19, R18, R19 ;  /* 0x0000001312137221 */ /* 0x000fe20000000000 */
[----:B------:R-:W-:Y:S01]  /*0ff0*/  FADD R12, R12, R15 ;  /* 0x0000000f0c0c7221 */ /* 0x000fe20000000000 */
[----:B------:R-:W-:-:S02]  /*1000*/  FADD R4, R4, R11 ;  /* 0x0000000b04047221 */ /* 0x000fc40000000000 */
[----:B------:R-:W-:-:S04]  /*1010*/  FADD R19, R16, R19 ;  /* 0x0000001310137221 */ /* 0x000fc80000000000 */
[----:B------:R-:W-:-:S04]  /*1020*/  FADD R19, R12, R19 ;  /* 0x000000130c137221 */ /* 0x000fc80000000000 */
[----:B------:R-:W-:Y:S01]  /*1030*/  FADD R21, R4, R19 ;  /* 0x0000001304157221 */ /* 0x000fe20000000000 */
[----:B------:R-:W-:Y:S06]  /*1040*/  @!P0 BRA `(.L_x_18) ;  /* 0x00000000007c8947 */ /* 0x000fec0003800000 */
[----:B------:R-:W0:Y:S01]  /*1050*/  LDC R24, c[0x0][0x390] ;  /* 0x0000e400ff187b82 */ /* 0x000e220000000800 */
[----:B------:R-:W-:Y:S02]  /*1060*/  IADD3 R22, PT, PT, R20, -0x1000, RZ ;  /* 0xfffff00014167810 */ /* 0x000fe40007ffe0ff */
[----:B------:R-:W-:-:S07]  /*1070*/  MOV R23, 0x1000 ;  /* 0x0000100000177802 */ /* 0x000fce0000000f00 */
.L_x_20:
[----:B------:R-:W-:-:S05]  /*1080*/  IMAD.WIDE R26, R23, 0x4, R2 ;  /* 0x00000004171a7825 */ /* 0x000fca00078e0202 */
[----:B------:R-:W2:Y:S04]  /*1090*/  LDG.E.128.CONSTANT R16, desc[UR6][R26.64+0x2000] ;  /* 0x002000061a107981 */ /* 0x000ea8000c1e9d00 */
[----:B------:R-:W3:Y:S04]  /*10a0*/  LDG.E.128.CONSTANT R4, desc[UR6][R26.64+0x3000] ;  /* 0x003000061a047981 */ /* 0x000ee8000c1e9d00 */
[----:B------:R-:W4:Y:S04]  /*10b0*/  LDG.E.128.CONSTANT R8, desc[UR6][R26.64] ;  /* 0x000000061a087981 */ /* 0x000f28000c1e9d00 */
[----:B------:R-:W5:Y:S01]  /*10c0*/  LDG.E.128.CONSTANT R12, desc[UR6][R26.64+0x1000] ;  /* 0x001000061a0c7981 */ /* 0x000f62000c1e9d00 */
[----:B0-----:R-:W-:Y:S01]  /*10d0*/  MOV R20, R24 ;  /* 0x0000001800147202 */ /* 0x001fe20000000f00 */
[----:B--2---:R-:W-:Y:S01]  /*10e0*/  FADD R17, R17, R18 ;  /* 0x0000001211117221 */ /* 0x004fe20000000000 */
[----:B---3--:R-:W-:-:S02]  /*10f0*/  FADD R18, R19, R4 ;  /* 0x0000000413127221 */ /* 0x008fc40000000000 */
[----:B------:R-:W-:Y:S01]  /*1100*/  IADD3 R4, PT, PT, -R23, R20, RZ ;  /* 0x0000001417047210 */ /* 0x000fe20007ffe1ff */
[----:B------:R-:W-:Y:S01]  /*1110*/  FADD R5, R5, R6 ;  /* 0x0000000605057221 */ /* 0x000fe20000000000 */
[----:B----4-:R-:W-:Y:S01]  /*1120*/  FADD R9, R9, R10 ;  /* 0x0000000a09097221 */ /* 0x010fe20000000000 */
[----:B------:R-:W-:Y:S01]  /*1130*/  FADD R8, R8, R21 ;  /* 0x0000001508087221 */ /* 0x000fe20000000000 */
[----:B------:R-:W-:Y:S01]  /*1140*/  ISETP.GE.AND P0, PT, R4, 0x1000, PT ;  /* 0x000010000400780c */ /* 0x000fe20003f06270 */
[----:B-----5:R-:W-:Y:S01]  /*1150*/  FADD R13, R13, R14 ;  /* 0x0000000e0d0d7221 */ /* 0x020fe20000000000 */
[----:B------:R-:W-:Y:S01]  /*1160*/  FADD R10, R11, R12 ;  /* 0x0000000c0b0a7221 */ /* 0x000fe20000000000 */
[----:B------:R-:W-:Y:S01]  /*1170*/  FADD R14, R15, R16 ;  /* 0x000000100f0e7221 */ /* 0x000fe20000000000 */
[----:B------:R-:W-:Y:S01]  /*1180*/  FADD R8, R8, R9 ;  /* 0x0000000908087221 */ /* 0x000fe20000000000 */
[----:B------:R-:W-:Y:S01]  /*1190*/  FADD R5, R18, R5 ;  /* 0x0000000512057221 */ /* 0x000fe20000000000 */
[----:B------:R-:W-:Y:S01]  /*11a0*/  FADD R13, R10, R13 ;  /* 0x0000000d0a0d7221 */ /* 0x000fe20000000000 */
[----:B------:R-:W-:-:S03]  /*11b0*/  FADD R14, R14, R17 ;  /* 0x000000110e0e7221 */ /* 0x000fc60000000000 */
[----:B------:R-:W-:Y:S01]  /*11c0*/  FADD R8, R8, R13 ;  /* 0x0000000d08087221 */ /* 0x000fe20000000000 */
[----:B------:R-:W-:-:S04]  /*11d0*/  FADD R5, R14, R5 ;  /* 0x000000050e057221 */ /* 0x000fc80000000000 */
[----:B------:R-:W-:-:S04]  /*11e0*/  FADD R5, R8, R5 ;  /* 0x0000000508057221 */ /* 0x000fc80000000000 */
[----:B------:R-:W-:Y:S01]  /*11f0*/  FADD R21, R7, R5 ;  /* 0x0000000507157221 */ /* 0x000fe20000000000 */
[----:B------:R-:W-:Y:S06]  /*1200*/  @!P0 BRA `(.L_x_19) ;  /* 0x0000000800308947 */ /* 0x000fec0003800000 */
[----:B------:R-:W-:-:S04]  /*1210*/  IADD3 R23, PT, PT, R23, 0x1000, RZ ;  /* 0x0000100017177810 */ /* 0x000fc80007ffe0ff */
[----:B------:R-:W-:-:S13]  /*1220*/  ISETP.GT.AND P0, PT, R23, R22, PT ;  /* 0x000000161700720c */ /* 0x000fda0003f04270 */
[----:B------:R-:W-:Y:S05]  /*1230*/  @!P0 BRA `(.L_x_20) ;  /* 0xfffffffc00908947 */ /* 0x000fea000383ffff */
.L_x_18:
[----:B------:R-:W-:-:S13]  /*1240*/  ISETP.GE.AND P0, PT, R23, R20, PT ;  /* 0x000000141700720c */ /* 0x000fda0003f06270 */
[----:B------:R-:W-:Y:S05]  /*1250*/  @P0 BRA `(.L_x_19) ;  /* 0x00000008001c0947 */ /* 0x000fea0003800000 */
[----:B------:R-:W-:Y:S01]  /*1260*/  IADD3 R9, PT, PT, -R23, R20, RZ ;  /* 0x0000001417097210 */ /* 0x000fe20007ffe1ff */
[----:B------:R-:W-:Y:S03]  /*1270*/  BSSY.RECONVERGENT B1, `(.L_x_19) ;  /* 0x0000085000017945 */ /* 0x000fe60003800200 */
[----:B------:R-:W-:-:S13]  /*1280*/  ISETP.GE.AND P0, PT, R0, R9, PT ;  /* 0x000000090000720c */ /* 0x000fda0003f06270 */
[----:B------:R-:W-:Y:S05]  /*1290*/  @P0 BRA `(.L_x_21) ;  /* 0x0000000800080947 */ /* 0x000fea0003800000 */
[-C--:B------:R-:W-:Y:S01]  /*12a0*/  LOP3.LUT R2, RZ, R0.reuse, RZ, 0x33, !PT ;  /* 0x00000000ff027212 */ /* 0x080fe200078e33ff */
[----:B------:R-:W-:Y:S01]  /*12b0*/  BSSY.RECONVERGENT B2, `(.L_x_22) ;  /* 0x0000015000027945 */ /* 0x000fe20003800200 */
[----:B------:R-:W-:Y:S02]  /*12c0*/  MOV R8, R0 ;  /* 0x0000000000087202 */ /* 0x000fe40000000f00 */
[----:B------:R-:W-:-:S04]  /*12d0*/  IADD3 R2, PT, PT, -R23, R20, R2 ;  /* 0x0000001417027210 */ /* 0x000fc80007ffe102 */
[C---:B------:R-:W-:Y:S02]  /*12e0*/  LOP3.LUT R3, R2.reuse, 0x300, RZ, 0xc0, !PT ;  /* 0x0000030002037812 */ /* 0x040fe400078ec0ff */
[----:B------:R-:W-:Y:S02]  /*12f0*/  ISETP.GE.U32.AND P1, PT, R2, 0x300, PT ;  /* 0x000003000200780c */ /* 0x000fe40003f26070 */
[----:B------:R-:W-:-:S13]  /*1300*/  ISETP.NE.AND P0, PT, R3, 0x300, PT ;  /* 0x000003000300780c */ /* 0x000fda0003f05270 */
[----:B------:R-:W-:Y:S05]  /*1310*/  @!P0 BRA `(.L_x_23) ;  /* 0x0000000000388947 */ /* 0x000fea0003800000 */
[----:B------:R-:W0:Y:S01]  /*1320*/  LDC.64 R4, c[0x0][0x380] ;  /* 0x0000e000ff047b82 */ /* 0x000e220000000a00 */
[----:B------:R-:W-:Y:S02]  /*1330*/  LEA.HI R2, R2, 0x1, RZ, 0x18 ;  /* 0x0000000102027811 */ /* 0x000fe400078fc0ff */
[----:B------:R-:W-:Y:S02]  /*1340*/  IADD3 R7, PT, PT, R0, R23, RZ ;  /* 0x0000001700077210 */ /* 0x000fe40007ffe0ff */
[----:B------:R-:W-:Y:S02]  /*1350*/  LOP3.LUT R2, R2, 0x3, RZ, 0xc0, !PT ;  /* 0x0000000302027812 */ /* 0x000fe400078ec0ff */
[----:B------:R-:W-:Y:S02]  /*1360*/  MOV R8, R0 ;  /* 0x0000000000087202 */ /* 0x000fe40000000f00 */
[----:B------:R-:W-:-:S07]  /*1370*/  IADD3 R6, PT, PT, -R2, RZ, RZ ;  /* 0x000000ff02067210 */ /* 0x000fce0007ffe1ff */
.L_x_24:
[----:B0-----:R-:W-:-:S06]  /*1380*/  IMAD.WIDE.U32 R2, R7, 0x4, R4 ;  /* 0x0000000407027825 */ /* 0x001fcc00078e0004 */
[----:B------:R-:W2:Y:S01]  /*1390*/  LDG.E.CONSTANT R2, desc[UR6][R2.64] ;  /* 0x0000000602027981 */ /* 0x000ea2000c1e9900 */
[----:B------:R-:W-:Y:S02]  /*13a0*/  IADD3 R6, PT, PT, R6, 0x1, RZ ;  /* 0x0000000106067810 */ /* 0x000fe40007ffe0ff */
[----:B------:R-:W-:Y:S02]  /*13b0*/  IADD3 R8, PT, PT, R8, 0x100, RZ ;  /* 0x0000010008087810 */ /* 0x000fe40007ffe0ff */
[----:B------:R-:W-:Y:S02]  /*13c0*/  ISETP.NE.AND P0, PT, R6, RZ, PT ;  /* 0x000000ff0600720c */ /* 0x000fe40003f05270 */
[----:B------:R-:W-:Y:S01]  /*13d0*/  IADD3 R7, PT, PT, R7, 0x100, RZ ;  /* 0x0000010007077810 */ /* 0x000fe20007ffe0ff */
[----:B--2---:R-:W-:-:S10]  /*13e0*/  FADD R21, R2, R21 ;  /* 0x0000001502157221 */ /* 0x004fd40000000000 */
[----:B------:R-:W-:Y:S05]  /*13f0*/  @P0 BRA `(.L_x_24) ;  /* 0xfffffffc00e00947 */ /* 0x000fea000383ffff */
.L_x_23:
[----:B------:R-:W-:Y:S05]  /*1400*/  BSYNC.RECONVERGENT B2 ;  /* 0x0000000000027941 */ /* 0x000fea0003800200 */
.L_x_22:
[----:B------:R-:W-:Y:S05]  /*1410*/  @!P1 BRA `(.L_x_21) ;  /* 0x0000000400a89947 */ /* 0x000fea0003800000 */
[----:B------:R-:W0:Y:S01]  /*1420*/  LDCU.64 UR4, c[0x0][0x380] ;  /* 0x00007000ff0477ac */ /* 0x000e220008000a00 */
[----:B------:R-:W-:Y:S01]  /*1430*/  IADD3 R5, PT, PT, R9, -R8, RZ ;  /* 0x8000000809057210 */ /* 0x000fe20007ffe0ff */
[----:B------:R-:W-:Y:S01]  /*1440*/  BSSY.RECONVERGENT B2, `(.L_x_25) ;  /* 0x000003b000027945 */ /* 0x000fe20003800200 */
[CC--:B------:R-:W-:Y:S02]  /*1450*/  IADD3 R3, P0, PT, R8.reuse, R23.reuse, RZ ;  /* 0x0000001708037210 */ /* 0x0c0fe40007f1e0ff */
[----:B------:R-:W-:Y:S02]  /*1460*/  ISETP.GT.AND P1, PT, R5, 0xc00, PT ;  /* 0x00000c000500780c */ /* 0x000fe40003f24270 */
[----:B------:R-:W-:Y:S02]  /*1470*/  IADD3.X R4, PT, PT, RZ, RZ, RZ, P0, !PT ;  /* 0x000000ffff047210 */ /* 0x000fe400007fe4ff */
[----:B------:R-:W-:Y:S02]  /*1480*/  IADD3 R11, PT, PT, R8, R23, RZ ;  /* 0x00000017080b7210 */ /* 0x000fe40007ffe0ff */
[----:B0-----:R-:W-:-:S04]  /*1490*/  LEA R2, P0, R3, UR4, 0x2 ;  /* 0x0000000403027c11 */ /* 0x001fc8000f8010ff */
[----:B------:R-:W-:Y:S02]  /*14a0*/  LEA.HI.X R3, R3, UR5, R4, 0x2, P0 ;  /* 0x0000000503037c11 */ /* 0x000fe400080f1404 */
[----:B------:R-:W-:-:S04]  /*14b0*/  IADD3 R2, P0, PT, R2, 0x800, RZ ;  /* 0x0000080002027810 */ /* 0x000fc80007f1e0ff */
[----:B------:R-:W-:Y:S02]  /*14c0*/  IADD3.X R3, PT, PT, RZ, R3, RZ, P0, !PT ;  /* 0x00000003ff037210 */ /* 0x000fe400007fe4ff */
[----:B------:R-:W-:Y:S01]  /*14d0*/  PLOP3.LUT P0, PT, PT, PT, PT, 0x80, 0x8 ;  /* 0x000000000008781c */ /* 0x000fe20003f0f070 */
[----:B------:R-:W-:-:S12]  /*14e0*/  @!P1 BRA `(.L_x_26) ;  /* 0x0000000000c09947 */ /* 0x000fd80003800000 */
[----:B------:R-:W-:Y:S02]  /*14f0*/  PLOP3.LUT P0, PT, PT, PT, PT, 0x8, 0x80 ;  /* 0x000000000080781c */ /* 0x000fe40003f0e170 */
[----:B------:R-:W-:-:S11]  /*1500*/  IADD3 R13, PT, PT, R9, -0xc00, RZ ;  /* 0xfffff400090d7810 */ /* 0x000fd60007ffe0ff */
.L_x_27:
[----:B------:R-:W0:Y:S01]  /*1510*/  LDC.64 R4, c[0x0][0x380] ;  /* 0x0000e000ff047b82 */ /* 0x000e220000000a00 */
[----:B------:R-:W2:Y:S01]  /*1520*/  LDG.E.CONSTANT R10, desc[UR6][R2.64+-0x400] ;  /* 0xfffc0006020a7981 */ /* 0x000ea2000c1e9900 */
[----:B------:R-:W-:-:S03]  /*1530*/  IADD3 R25, PT, PT, R11, 0x400, RZ ;  /* 0x000004000b197810 */ /* 0x000fc60007ffe0ff */
[----:B------:R-:W3:Y:S04]  /*1540*/  LDG.E.CONSTANT R19, desc[UR6][R2.64] ;  /* 0x0000000602137981 */ /* 0x000ee8000c1e9900 */
[----:B------:R-:W4:Y:S01]  /*1550*/  LDG.E.CONSTANT R18, desc[UR6][R2.64+0x400] ;  /* 0x0004000602127981 */ /* 0x000f22000c1e9900 */
[----:B------:R-:W-:-:S03]  /*1560*/  IADD3 R7, PT, PT, R11, 0x800, RZ ;  /* 0x000008000b077810 */ /* 0x000fc60007ffe0ff */
[----:B------:R-:W5:Y:S04]  /*1570*/  LDG.E.CONSTANT R16, desc[UR6][R2.64+0xc00] ;  /* 0x000c000602107981 */ /* 0x000f68000c1e9900 */
[----:B------:R-:W5:Y:S04]  /*1580*/  LDG.E.CONSTANT R15, desc[UR6][R2.64+0x1000] ;  /* 0x00100006020f7981 */ /* 0x000f68000c1e9900 */
[----:B------:R-:W5:Y:S01]  /*1590*/  LDG.E.CONSTANT R14, desc[UR6][R2.64+0x1400] ;  /* 0x00140006020e7981 */ /* 0x000f62000c1e9900 */
[----:B0-----:R-:W-:-:S03]  /*15a0*/  IMAD.WIDE.U32 R22, R11, 0x4, R4 ;  /* 0x000000040b167825 */ /* 0x001fc600078e0004 */
[----:B------:R-:W5:Y:S04]  /*15b0*/  LDG.E.CONSTANT R20, desc[UR6][R2.64+0x2000] ;  /* 0x0020000602147981 */ /* 0x000f68000c1e9900 */
[----:B------:R0:W2:Y:S01]  /*15c0*/  LDG.E.CONSTANT R12, desc[UR6][R22.64] ;  /* 0x00000006160c7981 */ /* 0x0000a2000c1e9900 */
[----:B------:R-:W-:-:S03]  /*15d0*/  IMAD.WIDE.U32 R24, R25, 0x4, R4 ;  /* 0x0000000419187825 */ /* 0x000fc600078e0004 */
[----:B------:R-:W5:Y:S04]  /*15e0*/  LDG.E.CONSTANT R26, desc[UR6][R2.64+0x3000] ;  /* 0x00300006021a7981 */ /* 0x000f68000c1e9900 */
[----:B------:R-:W5:Y:S01]  /*15f0*/  LDG.E.CONSTANT R17, desc[UR6][R24.64] ;  /* 0x0000000618117981 */ /* 0x000f62000c1e9900 */
[--C-:B------:R-:W-:Y:S01]  /*1600*/  IMAD.WIDE.U32 R6, R7, 0x4, R4.reuse ;  /* 0x0000000407067825 */ /* 0x100fe200078e0004 */
[----:B0-----:R-:W-:Y:S02]  /*1610*/  IADD3 R23, PT, PT, R11, 0xc00, RZ ;  /* 0x00000c000b177810 */ /* 0x001fe40007ffe0ff */
[----:B------:R-:W5:Y:S04]  /*1620*/  LDG.E.CONSTANT R22, desc[UR6][R2.64+0x1c00] ;  /* 0x001c000602167981 */ /* 0x000f68000c1e9900 */
[----:B------:R-:W5:Y:S01]  /*1630*/  LDG.E.CONSTANT R6, desc[UR6][R6.64] ;  /* 0x0000000606067981 */ /* 0x000f62000c1e9900 */
[----:B------:R-:W-:-:S03]  /*1640*/  IMAD.WIDE.U32 R4, R23, 0x4, R4 ;  /* 0x0000000417047825 */ /* 0x000fc600078e0004 */
[----:B------:R-:W5:Y:S04]  /*1650*/  LDG.E.CONSTANT R23, desc[UR6][R2.64+0x2400] ;  /* 0x0024000602177981 */ /* 0x000f68000c1e9900 */
[----:B------:R-:W5:Y:S04]  /*1660*/  LDG.E.CONSTANT R4, desc[UR6][R4.64] ;  /* 0x0000000604047981 */ /* 0x000f68000c1e9900 */
[----:B------:R-:W5:Y:S04]  /*1670*/  LDG.E.CONSTANT R24, desc[UR6][R2.64+0x2c00] ;  /* 0x002c000602187981 */ /* 0x000f68000c1e9900 */
[----:B------:R0:W5:Y:S01]  /*1680*/  LDG.E.CONSTANT R25, desc[UR6][R2.64+0x3400] ;  /* 0x0034000602197981 */ /* 0x000162000c1e9900 */
[----:B------:R-:W-:-:S04]  /*1690*/  IADD3 R8, PT, PT, R8, 0x1000, RZ ;  /* 0x0000100008087810 */ /* 0x000fc80007ffe0ff */
[----:B------:R-:W-:Y:S02]  /*16a0*/  ISETP.GE.AND P1, PT, R8, R13, PT ;  /* 0x0000000d0800720c */ /* 0x000fe40003f26270 */
[----:B0-----:R-:W-:Y:S02]  /*16b0*/  IADD3 R2, P2, PT, R2, 0x4000, RZ ;  /* 0x0000400002027810 */ /* 0x001fe40007f5e0ff */
[----:B------:R-:W-:Y:S02]  /*16c0*/  IADD3 R11, PT, PT, R11, 0x1000, RZ ;  /* 0x000010000b0b7810 */ /* 0x000fe40007ffe0ff */
[----:B------:R-:W-:Y:S01]  /*16d0*/  IADD3.X R3, PT, PT, RZ, R3, RZ, P2, !PT ;  /* 0x00000003ff037210 */ /* 0x000fe200017fe4ff */
[----:B--2---:R-:W-:-:S04]  /*16e0*/  FADD R21, R12, R21 ;  /* 0x000000150c157221 */ /* 0x004fc80000000000 */
[----:B------:R-:W-:-:S04]  /*16f0*/  FADD R10, R21, R10 ;  /* 0x0000000a150a7221 */ /* 0x000fc80000000000 */
[----:B---3--:R-:W-:-:S04]  /*1700*/  FADD R19, R10, R19 ;  /* 0x000000130a137221 */ /* 0x008fc80000000000 */
[----:B----4-:R-:W-:-:S04]  /*1710*/  FADD R18, R19, R18 ;  /* 0x0000001213127221 */ /* 0x010fc80000000000 */
[----:B-----5:R-:W-:-:S04]  /*1720*/  FADD R17, R18, R17 ;  /* 0x0000001112117221 */ /* 0x020fc80000000000 */
        /* <DEDUP_REMOVED lines=12> */
.L_x_26:
[----:B------:R-:W-:Y:S05]  /*17f0*/  BSYNC.RECONVERGENT B2 ;  /* 0x0000000000027941 */ /* 0x000fea0003800200 */
.L_x_25:
[----:B------:R-:W-:Y:S01]  /*1800*/  IADD3 R4, PT, PT, R9, -R8, RZ ;  /* 0x8000000809047210 */ /* 0x000fe20007ffe0ff */
[----:B------:R-:W-:Y:S03]  /*1810*/  BSSY.RECONVERGENT B2, `(.L_x_28) ;  /* 0x000001e000027945 */ /* 0x000fe60003800200 */
[----:B------:R-:W-:-:S13]  /*1820*/  ISETP.GT.AND P1, PT, R4, 0x400, PT ;  /* 0x000004000400780c */ /* 0x000fda0003f24270 */
[----:B------:R-:W-:Y:S05]  /*1830*/  @!P1 BRA `(.L_x_29) ;  /* 0x00000000006c9947 */ /* 0x000fea0003800000 */
[----:B------:R-:W0:Y:S01]  /*1840*/  LDC.64 R6, c[0x0][0x380] ;  /* 0x0000e000ff067b82 */ /* 0x000e220000000a00 */
[----:B------:R-:W2:Y:S01]  /*1850*/  LDG.E.CONSTANT R10, desc[UR6][R2.64+-0x400] ;  /* 0xfffc0006020a7981 */ /* 0x000ea2000c1e9900 */
[----:B------:R-:W-:-:S03]  /*1860*/  IADD3 R15, PT, PT, R11, 0x400, RZ ;  /* 0x000004000b0f7810 */ /* 0x000fc60007ffe0ff */
[----:B------:R-:W3:Y:S04]  /*1870*/  LDG.E.CONSTANT R13, desc[UR6][R2.64] ;  /* 0x00000006020d7981 */ /* 0x000ee8000c1e9900 */
[----:B------:R-:W4:Y:S04]  /*1880*/  LDG.E.CONSTANT R17, desc[UR6][R2.64+0xc00] ;  /* 0x000c000602117981 */ /* 0x000f28000c1e9900 */
[----:B------:R-:W5:Y:S04]  /*1890*/  LDG.E.CONSTANT R19, desc[UR6][R2.64+0x1000] ;  /* 0x0010000602137981 */ /* 0x000f68000c1e9900 */
[----:B------:R1:W5:Y:S01]  /*18a0*/  LDG.E.CONSTANT R23, desc[UR6][R2.64+0x1400] ;  /* 0x0014000602177981 */ /* 0x000362000c1e9900 */
[----:B0-----:R-:W-:-:S06]  /*18b0*/  IMAD.WIDE.U32 R4, R11, 0x4, R6 ;  /* 0x000000040b047825 */ /* 0x001fcc00078e0006 */
[----:B------:R-:W2:Y:S01]  /*18c0*/  LDG.E.CONSTANT R4, desc[UR6][R4.64] ;  /* 0x0000000604047981 */ /* 0x000ea2000c1e9900 */
[----:B------:R-:W-:-:S03]  /*18d0*/  IMAD.WIDE.U32 R6, R15, 0x4, R6 ;  /* 0x000000040f067825 */ /* 0x000fc600078e0006 */
[----:B------:R-:W4:Y:S04]  /*18e0*/  LDG.E.CONSTANT R15, desc[UR6][R2.64+0x400] ;  /* 0x00040006020f7981 */ /* 0x000f28000c1e9900 */
[----:B------:R-:W5:Y:S01]  /*18f0*/  LDG.E.CONSTANT R7, desc[UR6][R6.64] ;  /* 0x0000000606077981 */ /* 0x000f62000c1e9900 */
[----:B------:R-:W-:Y:S02]  /*1900*/  PLOP3.LUT P0, PT, PT, PT, PT, 0x8, 0x80 ;  /* 0x000000000080781c */ /* 0x000fe40003f0e170 */
[----:B------:R-:W-:Y:S02]  /*1910*/  IADD3 R8, PT, PT, R8, 0x800, RZ ;  /* 0x0000080008087810 */ /* 0x000fe40007ffe0ff */
[----:B------:R-:W-:Y:S01]  /*1920*/  IADD3 R11, PT, PT, R11, 0x800, RZ ;  /* 0x000008000b0b7810 */ /* 0x000fe20007ffe0ff */
[----:B--2---:R-:W-:-:S04]  /*1930*/  FADD R21, R21, R4 ;  /* 0x0000000415157221 */ /* 0x004fc80000000000 */
[----:B------:R-:W-:-:S04]  /*1940*/  FADD R10, R21, R10 ;  /* 0x0000000a150a7221 */ /* 0x000fc80000000000 */
[----:B---3--:R-:W-:-:S04]  /*1950*/  FADD R10, R10, R13 ;  /* 0x0000000d0a0a7221 */ /* 0x008fc80000000000 */
[----:B----4-:R-:W-:-:S04]  /*1960*/  FADD R10, R10, R15 ;  /* 0x0000000f0a0a7221 */ /* 0x010fc80000000000 */
[----:B-----5:R-:W-:Y:S01]  /*1970*/  FADD R10, R10, R7 ;  /* 0x000000070a0a7221 */ /* 0x020fe20000000000 */
[----:B------:R-:W-:-:S03]  /*1980*/  IADD3 R4, P1, PT, R2, 0x2000, RZ ;  /* 0x0000200002047810 */ /* 0x000fc60007f3e0ff */
[----:B------:R-:W-:Y:S01]  /*1990*/  FADD R10, R10, R17 ;  /* 0x000000110a0a7221 */ /* 0x000fe20000000000 */
[----:B------:R-:W-:-:S03]  /*19a0*/  IADD3.X R5, PT, PT, RZ, R3, RZ, P1, !PT ;  /* 0x00000003ff057210 */ /* 0x000fc60000ffe4ff */
[----:B------:R-:W-:Y:S01]  /*19b0*/  FADD R10, R10, R19 ;  /* 0x000000130a0a7221 */ /* 0x000fe20000000000 */
[----:B-1----:R-:W-:Y:S02]  /*19c0*/  MOV R2, R4 ;  /* 0x0000000400027202 */ /* 0x002fe40000000f00 */
[----:B------:R-:W-:Y:S01]  /*19d0*/  MOV R3, R5 ;  /* 0x0000000500037202 */ /* 0x000fe20000000f00 */
[----:B------:R-:W-:-:S07]  /*19e0*/  FADD R21, R10, R23 ;  /* 0x000000170a157221 */ /* 0x000fce0000000000 */
.L_x_29:
[----:B------:R-:W-:Y:S05]  /*19f0*/  BSYNC.RECONVERGENT B2 ;  /* 0x0000000000027941 */ /* 0x000fea0003800200 */
.L_x_28:
[----:B------:R-:W-:-:S13]  /*1a00*/  ISETP.LT.OR P0, PT, R8, R9, P0 ;  /* 0x000000090800720c */ /* 0x000fda0000701670 */
[----:B------:R-:W-:Y:S05]  /*1a10*/  @!P0 BRA `(.L_x_21) ;  /* 0x0000000000288947 */ /* 0x000fea0003800000 */
[----:B------:R-:W0:Y:S01]  /*1a20*/  LDC.64 R4, c[0x0][0x380] ;  /* 0x0000e000ff047b82 */ /* 0x000e220000000a00 */
[----:B------:R-:W2:Y:S04]  /*1a30*/  LDG.E.CONSTANT R6, desc[UR6][R2.64+-0x400] ;  /* 0xfffc000602067981 */ /* 0x000ea8000c1e9900 */
[----:B------:R-:W3:Y:S04]  /*1a40*/  LDG.E.CONSTANT R7, desc[UR6][R2.64] ;  /* 0x0000000602077981 */ /* 0x000ee8000c1e9900 */
[----:B------:R-:W4:Y:S01]  /*1a50*/  LDG.E.CONSTANT R9, desc[UR6][R2.64+0x400] ;  /* 0x0004000602097981 */ /* 0x000f22000c1e9900 */
[----:B0-----:R-:W-:-:S06]  /*1a60*/  IMAD.WIDE.U32 R4, R11, 0x4, R4 ;  /* 0x000000040b047825 */ /* 0x001fcc00078e0004 */
[----:B------:R-:W5:Y:S02]  /*1a70*/  LDG.E.CONSTANT R4, desc[UR6][R4.64] ;  /* 0x0000000604047981 */ /* 0x000f64000c1e9900 */
[----:B-----5:R-:W-:-:S04]  /*1a80*/  FADD R21, R21, R4 ;  /* 0x0000000415157221 */ /* 0x020fc80000000000 */
[----:B--2---:R-:W-:-:S04]  /*1a90*/  FADD R6, R21, R6 ;  /* 0x0000000615067221 */ /* 0x004fc80000000000 */
[----:B---3--:R-:W-:-:S04]  /*1aa0*/  FADD R6, R6, R7 ;  /* 0x0000000706067221 */ /* 0x008fc80000000000 */
[----:B----4-:R-:W-:-:S07]  /*1ab0*/  FADD R21, R6, R9 ;  /* 0x0000000906157221 */ /* 0x010fce0000000000 */
.L_x_21:
[----:B------:R-:W-:Y:S05]  /*1ac0*/  BSYNC.RECONVERGENT B1 ;  /* 0x0000000000017941 */ /* 0x000fea0003800200 */
.L_x_19:
[----:B------:R-:W0:Y:S01]  /*1ad0*/  SHFL.DOWN P0, R4, R21, 0x1, 0x1f ;  /* 0x08201f0015047f89 */ /* 0x000e220000000000 */
[----:B------:R-:W1:Y:S01]  /*1ae0*/  S2R R2, SR_LANEID ;  /* 0x0000000000027919 */ /* 0x000e620000000000 */
[----:B0-----:R-:W-:-:S05]  /*1af0*/  @P0 FADD R4, R4, R21 ;  /* 0x0000001504040221 */ /* 0x001fca0000000000 */
[----:B------:R-:W0:Y:S01]  /*1b00*/  SHFL.DOWN P0, R3, R4, 0x2, 0x1f ;  /* 0x08401f0004037f89 */ /* 0x000e220000000000 */
[----:B-1----:R-:W-:-:S13]  /*1b10*/  ISETP.NE.AND P1, PT, R2, RZ, PT ;  /* 0x000000ff0200720c */ /* 0x002fda0003f25270 */
[----:B------:R-:W1:Y:S01]  /*1b20*/  @!P1 S2R R8, SR_CgaCtaId ;  /* 0x0000000000089919 */ /* 0x000e620000008800 */
[----:B------:R-:W-:Y:S01]  /*1b30*/  @!P1 MOV R7, 0x400 ;  /* 0x0000040000079802 */ /* 0x000fe20000000f00 */
[----:B0-----:R-:W-:Y:S01]  /*1b40*/  @P0 FADD R3, R4, R3 ;  /* 0x0000000304030221 */ /* 0x001fe20000000000 */
[----:B------:R-:W-:-:S04]  /*1b50*/  @!P1 SHF.R.U32.HI R4, RZ, 0x3, R0 ;  /* 0x00000003ff049819 */ /* 0x000fc80000011600 */
[----:B------:R-:W0:Y:S01]  /*1b60*/  SHFL.DOWN P0, R6, R3, 0x4, 0x1f ;  /* 0x08801f0003067f89 */ /* 0x000e220000000000 */
[----:B------:R-:W-:Y:S02]  /*1b70*/  @!P1 LOP3.LUT R4, R4, 0x7c, RZ, 0xc0, !PT ;  /* 0x0000007c04049812 */ /* 0x000fe400078ec0ff */
        /* <DEDUP_REMOVED lines=11> */
[----:B------:R-:W0:Y:S01]  /*1c30*/  S2UR UR5, SR_CgaCtaId ;  /* 0x00000000000579c3 */ /* 0x000e220000008800 */
[----:B------:R-:W-:Y:S02]  /*1c40*/  UMOV UR4, 0x400 ;  /* 0x0000040000047882 */ /* 0x000fe40000000000 */
[----:B0-----:R-:W-:-:S09]  /*1c50*/  ULEA UR4, UR5, UR4, 0x18 ;  /* 0x0000000405047291 */ /* 0x001fd2000f8ec0ff */
[----:B------:R-:W0:Y:S04]  /*1c60*/  LDS R3, [UR4+0xc] ;  /* 0x00000c04ff037984 */ /* 0x000e280008000800 */
[----:B---3--:R-:W1:Y:S04]  /*1c70*/  LDS.128 R4, [UR4+0x10] ;  /* 0x00001004ff047984 */ /* 0x008e680008000c00 */
[----:B------:R-:W2:Y:S01]  /*1c80*/  LDS.64 R8, [UR4+0x20] ;  /* 0x00002004ff087984 */ /* 0x000ea20008000a00 */
[----:B0-----:R-:W-:-:S04]  /*1c90*/  FADD R3, R2, R3 ;  /* 0x0000000302037221 */ /* 0x001fc80000000000 */
[----:B-1----:R-:W-:-:S04]  /*1ca0*/  FADD R4, R3, R4 ;  /* 0x0000000403047221 */ /* 0x002fc80000000000 */
[----:B------:R-:W-:-:S04]  /*1cb0*/  FADD R5, R4, R5 ;  /* 0x0000000504057221 */ /* 0x000fc80000000000 */
[----:B------:R-:W-:-:S04]  /*1cc0*/  FADD R6, R5, R6 ;  /* 0x0000000605067221 */ /* 0x000fc80000000000 */
[----:B------:R-:W-:-:S04]  /*1cd0*/  FADD R7, R6, R7 ;  /* 0x0000000706077221 */ /* 0x000fc80000000000 */
[----:B--2---:R-:W-:-:S04]  /*1ce0*/  FADD R8, R7, R8 ;  /* 0x0000000807087221 */ /* 0x004fc80000000000 */
[----:B------:R-:W-:Y:S01]  /*1cf0*/  FADD R2, R8, R9 ;  /* 0x0000000908027221 */ /* 0x000fe20000000000 */
[----:B------:R-:W-:Y:S06]  /*1d00*/  BRA `(.L_x_17) ;  /* 0x0000001c00587947 */ /* 0x000fec0003800000 */
.L_x_2:
        /* <DEDUP_REMOVED lines=12> */
.L_x_32:
[----:B------:R-:W-:Y:S05]  /*1dd0*/  BSYNC.RECONVERGENT B1 ;  /* 0x0000000000017941 */ /* 0x000fea0003800200 */
.L_x_31:
        /* <DEDUP_REMOVED lines=16> */
.L_x_37:
        /* <DEDUP_REMOVED lines=9> */
.L_x_36:
[----:B------:R-:W-:Y:S05]  /*1f70*/  BSYNC.RECONVERGENT B2 ;  /* 0x0000000000027941 */ /* 0x000fea0003800200 */
.L_x_35:
        /* <DEDUP_REMOVED lines=8> */
.L_x_40:
        /* <DEDUP_REMOVED lines=43> */
.L_x_39:
[----:B------:R-:W-:Y:S05]  /*22b0*/  BSYNC.RECONVERGENT B2 ;  /* 0x0000000000027941 */ /* 0x000fea0003800200 */
.L_x_38:
        /* <DEDUP_REMOVED lines=26> */
.L_x_42:
[----:B------:R-:W-:Y:S05]  /*2460*/  BSYNC.RECONVERGENT B2 ;  /* 0x0000000000027941 */ /* 0x000fea0003800200 */
.L_x_41:
        /* <DEDUP_REMOVED lines=12> */
.L_x_34:
[----:B------:R-:W-:Y:S05]  /*2530*/  BSYNC.RECONVERGENT B1 ;  /* 0x0000000000017941 */ /* 0x000fea0003800200 */
.L_x_33:
        /* <DEDUP_REMOVED lines=28> */
[----:B--2---:R-:W1:Y:S04]  /*2700*/  LDS.128 R4, [UR4+0x10] ;  /* 0x00001004ff047984 */ /* 0x004e680008000c00 */
        /* <DEDUP_REMOVED lines=9> */
.L_x_43:
        /* <DEDUP_REMOVED lines=35> */
[----:B------:R-:W1:Y:S04]  /*29d0*/  LDS R3, [UR4+0xc] ;  /* 0x00000c04ff037984 */ /* 0x000e680008000800 */
[----:B------:R-:W0:Y:S04]  /*29e0*/  LDS.128 R4, [UR4+0x10] ;  /* 0x00001004ff047984 */ /* 0x000e280008000c00 */
[----:B------:R-:W2:Y:S01]  /*29f0*/  LDS.64 R8, [UR4+0x20] ;  /* 0x00002004ff087984 */ /* 0x000ea20008000a00 */
[----:B-1----:R-:W-:Y:S01]  /*2a00*/  @P2 FADD R2, R2, R3 ;  /* 0x0000000302022221 */ /* 0x002fe20000000000 */
[----:B------:R-:W-:-:S03]  /*2a10*/  ISETP.GT.AND P2, PT, R20, 0xa0, PT ;  /* 0x000000a01400780c */ /* 0x000fc60003f44270 */
[----:B0-----:R-:W-:Y:S01]  /*2a20*/  @P4 FADD R2, R2, R4 ;  /* 0x0000000402024221 */ /* 0x001fe20000000000 */
[----:B------:R-:W-:-:S03]  /*2a30*/  ISETP.GT.AND P4, PT, R20, 0xc0, PT ;  /* 0x000000c01400780c */ /* 0x000fc60003f84270 */
[----:B------:R-:W-:Y:S01]  /*2a40*/  @P3 FADD R2, R2, R5 ;  /* 0x0000000502023221 */ /* 0x000fe20000000000 */
[----:B------:R-:W-:-:S03]  /*2a50*/  ISETP.GT.AND P3, PT, R20, 0xe0, PT ;  /* 0x000000e01400780c */ /* 0x000fc60003f64270 */
[----:B------:R-:W-:-:S04]  /*2a60*/  @P1 FADD R2, R2, R6 ;  /* 0x0000000602021221 */ /* 0x000fc80000000000 */
[----:B------:R-:W-:-:S04]  /*2a70*/  @P2 FADD R2, R2, R7 ;  /* 0x0000000702022221 */ /* 0x000fc80000000000 */
[----:B--2---:R-:W-:-:S04]  /*2a80*/  @P4 FADD R2, R2, R8 ;  /* 0x0000000802024221 */ /* 0x004fc80000000000 */
[----:B------:R-:W-:Y:S01]  /*2a90*/  @P3 FADD R2, R2, R9 ;  /* 0x0000000902023221 */ /* 0x000fe20000000000 */
[----:B------:R-:W-:Y:S06]  /*2aa0*/  BRA `(.L_x_17) ;  /* 0x0000000c00f07947 */ /* 0x000fec0003800000 */
.L_x_30:
[----:B------:R-:W0:Y:S01]  /*2ab0*/  S2R R0, SR_TID.X ;  /* 0x0000000000007919 */ /* 0x000e220000002100 */
[----:B------:R-:W0:Y:S02]  /*2ac0*/  LDC.64 R2, c[0x0][0x380] ;  /* 0x0000e000ff027b82 */ /* 0x000e240000000a00 */
[----:B0-----:R-:W-:-:S05]  /*2ad0*/  IMAD.WIDE.U32 R2, R0, 0x4, R2 ;  /* 0x0000000400027825 */ /* 0x001fca00078e0002 */
[----:B------:R-:W2:Y:S04]  /*2ae0*/  LDG.E.CONSTANT R19, desc[UR6][R2.64] ;  /* 0x0000000602137981 */ /* 0x000ea8000c1e9900 */
[----:B------:R-:W2:Y:S04]  /*2af0*/  LDG.E.CONSTANT R4, desc[UR6][R2.64+0x400] ;  /* 0x0004000602047981 */ /* 0x000ea8000c1e9900 */
[----:B------:R-:W3:Y:S04]  /*2b00*/  LDG.E.CONSTANT R5, desc[UR6][R2.64+0x800] ;  /* 0x0008000602057981 */ /* 0x000ee8000c1e9900 */
[----:B------:R-:W3:Y:S04]  /*2b10*/  LDG.E.CONSTANT R6, desc[UR6][R2.64+0xc00] ;  /* 0x000c000602067981 */ /* 0x000ee8000c1e9900 */
[----:B------:R-:W4:Y:S04]  /*2b20*/  LDG.E.CONSTANT R7, desc[UR6][R2.64+0x1000] ;  /* 0x0010000602077981 */ /* 0x000f28000c1e9900 */
[----:B------:R-:W4:Y:S04]  /*2b30*/  LDG.E.CONSTANT R8, desc[UR6][R2.64+0x1400] ;  /* 0x0014000602087981 */ /* 0x000f28000c1e9900 */
[----:B------:R-:W5:Y:S04]  /*2b40*/  LDG.E.CONSTANT R9, desc[UR6][R2.64+0x1800] ;  /* 0x0018000602097981 */ /* 0x000f68000c1e9900 */
        /* <DEDUP_REMOVED lines=8> */
[----:B------:R-:W5:Y:S01]  /*2bd0*/  LDG.E.CONSTANT R18, desc[UR6][R2.64+0x3c00] ;  /* 0x003c000602127981 */ /* 0x000f62000c1e9900 */
[----:B------:R-:W-:Y:S01]  /*2be0*/  ISETP.GE.U32.AND P0, PT, R20, 0x2000, PT ;  /* 0x000020001400780c */ /* 0x000fe20003f06070 */
[----:B--2---:R-:W-:Y:S01]  /*2bf0*/  FADD R4, R19, R4 ;  /* 0x0000000413047221 */ /* 0x004fe20000000000 */
[----:B---3--:R-:W-:-:S04]  /*2c00*/  FADD R5, R5, R6 ;  /* 0x0000000605057221 */ /* 0x008fc80000000000 */
[----:B------:R-:W-:Y:S01]  /*2c10*/  FADD R4, R4, R5 ;  /* 0x0000000504047221 */ /* 0x000fe20000000000 */
[----:B----4-:R-:W-:Y:S01]  /*2c20*/  FADD R7, R7, R8 ;  /* 0x0000000807077221 */ /* 0x010fe20000000000 */
[----:B-----5:R-:W-:-:S04]  /*2c30*/  FADD R10, R9, R10 ;  /* 0x0000000a090a7221 */ /* 0x020fc80000000000 */
[----:B------:R-:W-:Y:S01]  /*2c40*/  FADD R7, R7, R10 ;  /* 0x0000000a07077221 */ /* 0x000fe20000000000 */
[----:B------:R-:W-:-:S03]  /*2c50*/  FADD R11, R11, R12 ;  /* 0x0000000c0b0b7221 */ /* 0x000fc60000000000 */
[----:B------:R-:W-:Y:S01]  /*2c60*/  FADD R4, R4, R7 ;  /* 0x0000000704047221 */ /* 0x000fe20000000000 */
[----:B------:R-:W-:-:S04]  /*2c70*/  FADD R14, R13, R14 ;  /* 0x0000000e0d0e7221 */ /* 0x000fc80000000000 */
[----:B------:R-:W-:Y:S01]  /*2c80*/  FADD R11, R11, R14 ;  /* 0x0000000e0b0b7221 */ /* 0x000fe20000000000 */
[----:B------:R-:W-:Y:S01]  /*2c90*/  FADD R15, R15, R16 ;  /* 0x000000100f0f7221 */ /* 0x000fe20000000000 */
[----:B------:R-:W-:-:S04]  /*2ca0*/  FADD R18, R17, R18 ;  /* 0x0000001211127221 */ /* 0x000fc80000000000 */
[----:B------:R-:W-:-:S04]  /*2cb0*/  FADD R18, R15, R18 ;  /* 0x000000120f127221 */ /* 0x000fc80000000000 */
[----:B------:R-:W-:Y:S01]  /*2cc0*/  FADD R5, R11, R18 ;  /* 0x000000120b057221 */ /* 0x000fe20000000000 */
[----:B------:R-:W-:-:S03]  /*2cd0*/  HFMA2 R11, -RZ, RZ, 0, 0.00048828125 ;  /* 0x00001000ff0b7431 */ /* 0x000fc600000001ff */
[----:B------:R-:W-:Y:S01]  /*2ce0*/  FADD R8, R4, R5 ;  /* 0x0000000504087221 */ /* 0x000fe20000000000 */
[----:B------:R-:W-:Y:S06]  /*2cf0*/  @!P0 BRA `(.L_x_44) ;  /* 0x0000000000ac8947 */ /* 0x000fec0003800000 */
[----:B------:R-:W0:Y:S01]  /*2d00*/  LDC R7, c[0x0][0x390] ;  /* 0x0000e400ff077b82 */ /* 0x000e220000000800 */
[----:B------:R-:W-:Y:S02]  /*2d10*/  IADD3 R6, PT, PT, R20, -0x1000, RZ ;  /* 0xfffff00014067810 */ /* 0x000fe40007ffe0ff */
[----:B------:R-:W-:-:S07]  /*2d20*/  MOV R11, 0x1000 ;  /* 0x00001000000b7802 */ /* 0x000fce0000000f00 */
.L_x_46:
[----:B------:R-:W-:-:S05]  /*2d30*/  IMAD.WIDE R4, R11, 0x4, R2 ;  /* 0x000000040b047825 */ /* 0x000fca00078e0202 */
[----:B------:R-:W2:Y:S04]  /*2d40*/  LDG.E.CONSTANT R20, desc[UR6][R4.64+0x400] ;  /* 0x0004000604147981 */ /* 0x000ea8000c1e9900 */
[----:B------:R-:W2:Y:S04]  /*2d50*/  LDG.E.CONSTANT R21, desc[UR6][R4.64+0x800] ;  /* 0x0008000604157981 */ /* 0x000ea8000c1e9900 */
        /* <DEDUP_REMOVED lines=13> */
[----:B------:R1:W5:Y:S01]  /*2e30*/  LDG.E.CONSTANT R18, desc[UR6][R4.64+0x3c00] ;  /* 0x003c000604127981 */ /* 0x000362000c1e9900 */
[----:B--2---:R-:W-:Y:S01]  /*2e40*/  FADD R21, R20, R21 ;  /* 0x0000001514157221 */ /* 0x004fe20000000000 */
[----:B0-----:R-:W-:-:S04]  /*2e50*/  MOV R20, R7 ;  /* 0x0000000700147202 */ /* 0x001fc80000000f00 */
[----:B-1----:R-:W-:Y:S01]  /*2e60*/  IADD3 R4, PT, PT, -R11, R20, RZ ;  /* 0x000000140b047210 */ /* 0x002fe20007ffe1ff */
[----:B---3--:R-:W-:-:S03]  /*2e70*/  FADD R8, R19, R8 ;  /* 0x0000000813087221 */ /* 0x008fc60000000000 */
[----:B------:R-:W-:Y:S01]  /*2e80*/  ISETP.GE.AND P0, PT, R4, 0x1000, PT ;  /* 0x000010000400780c */ /* 0x000fe20003f06270 */
[----:B----4-:R-:W-:Y:S01]  /*2e90*/  FADD R22, R22, R23 ;  /* 0x0000001716167221 */ /* 0x010fe20000000000 */
[----:B------:R-:W-:Y:S01]  /*2ea0*/  FADD R8, R8, R21 ;  /* 0x0000001508087221 */ /* 0x000fe20000000000 */
[----:B-----5:R-:W-:-:S04]  /*2eb0*/  FADD R25, R24, R25 ;  /* 0x0000001918197221 */ /* 0x020fc80000000000 */
[----:B------:R-:W-:Y:S01]  /*2ec0*/  FADD R25, R22, R25 ;  /* 0x0000001916197221 */ /* 0x000fe20000000000 */
[----:B------:R-:W-:Y:S01]  /*2ed0*/  FADD R16, R16, R17 ;  /* 0x0000001110107221 */ /* 0x000fe20000000000 */
[----:B------:R-:W-:-:S04]  /*2ee0*/  FADD R15, R15, R10 ;  /* 0x0000000a0f0f7221 */ /* 0x000fc80000000000 */
[----:B------:R-:W-:Y:S01]  /*2ef0*/  FADD R15, R16, R15 ;  /* 0x0000000f100f7221 */ /* 0x000fe20000000000 */
[----:B------:R-:W-:Y:S01]  /*2f00*/  FADD R9, R14, R9 ;  /* 0x000000090e097221 */ /* 0x000fe20000000000 */
[----:B------:R-:W-:-:S04]  /*2f10*/  FADD R12, R13, R12 ;  /* 0x0000000c0d0c7221 */ /* 0x000fc80000000000 */
[----:B------:R-:W-:Y:S01]  /*2f20*/  FADD R12, R9, R12 ;  /* 0x0000000c090c7221 */ /* 0x000fe20000000000 */
[----:B------:R-:W-:-:S03]  /*2f30*/  FADD R8, R8, R25 ;  /* 0x0000001908087221 */ /* 0x000fc60000000000 */
[----:B------:R-:W-:-:S04]  /*2f40*/  FADD R15, R15, R12 ;  /* 0x0000000c0f0f7221 */ /* 0x000fc80000000000 */
[----:B------:R-:W-:-:S04]  /*2f50*/  FADD R15, R8, R15 ;  /* 0x0000000f080f7221 */ /* 0x000fc80000000000 */
[----:B------:R-:W-:Y:S01]  /*2f60*/  FADD R8, R18, R15 ;  /* 0x0000000f12087221 */ /* 0x000fe20000000000 */
[----:B------:R-:W-:Y:S06]  /*2f70*/  @!P0 BRA `(.L_x_45) ;  /* 0x0000000800308947 */ /* 0x000fec0003800000 */
[----:B------:R-:W-:-:S04]  /*2f80*/  IADD3 R11, PT, PT, R11, 0x1000, RZ ;  /* 0x000010000b0b7810 */ /* 0x000fc80007ffe0ff */
[----:B------:R-:W-:-:S13]  /*2f90*/  ISETP.GT.AND P0, PT, R11, R6, PT ;  /* 0x000000060b00720c */ /* 0x000fda0003f04270 */
[----:B------:R-:W-:Y:S05]  /*2fa0*/  @!P0 BRA `(.L_x_46) ;  /* 0xfffffffc00608947 */ /* 0x000fea000383ffff */
.L_x_44:
        /* <DEDUP_REMOVED lines=20> */
.L_x_50:
        /* <DEDUP_REMOVED lines=8> */
.L_x_49:
[----:B------:R-:W-:Y:S05]  /*3170*/  BSYNC.RECONVERGENT B2 ;  /* 0x0000000000027941 */ /* 0x000fea0003800200 */
.L_x_48:
        /* <DEDUP_REMOVED lines=16> */
.L_x_53:
[----:B------:R-:W0:Y:S01]  /*3280*/  LDC.64 R4, c[0x0][0x380] ;  /* 0x0000e000ff047b82 */ /* 0x000e220000000a00 */
[----:B------:R-:W2:Y:S01]  /*3290*/  LDG.E.CONSTANT R12, desc[UR6][R2.64+-0x400] ;  /* 0xfffc0006020c7981 */ /* 0x000ea2000c1e9900 */
[----:B------:R-:W-:-:S03]  /*32a0*/  IADD3 R25, PT, PT, R11, 0x400, RZ ;  /* 0x000004000b197810 */ /* 0x000fc60007ffe0ff */
[----:B------:R-:W3:Y:S04]  /*32b0*/  LDG.E.CONSTANT R20, desc[UR6][R2.64] ;  /* 0x0000000602147981 */ /* 0x000ee8000c1e9900 */
[----:B------:R-:W4:Y:S01]  /*32c0*/  LDG.E.CONSTANT R19, desc[UR6][R2.64+0x400] ;  /* 0x0004000602137981 */ /* 0x000f22000c1e9900 */
[----:B------:R-:W-:-:S03]  /*32d0*/  IADD3 R7, PT, PT, R11, 0x800, RZ ;  /* 0x000008000b077810 */ /* 0x000fc60007ffe0ff */
[----:B------:R-:W5:Y:S04]  /*32e0*/  LDG.E.CONSTANT R17, desc[UR6][R2.64+0xc00] ;  /* 0x000c000602117981 */ /* 0x000f68000c1e9900 */
[----:B------:R-:W5:Y:S01]  /*32f0*/  LDG.E.CONSTANT R16, desc[UR6][R2.64+0x1000] ;  /* 0x0010000602107981 */ /* 0x000f62000c1e9900 */
[----:B------:R-:W-:-:S03]  /*3300*/  IADD3 R23, PT, PT, R11, 0xc00, RZ ;  /* 0x00000c000b177810 */ /* 0x000fc60007ffe0ff */
[----:B------:R-:W5:Y:S01]  /*3310*/  LDG.E.CONSTANT R22, desc[UR6][R2.64+0x1c00] ;  /* 0x001c000602167981 */ /* 0x000f62000c1e9900 */
[----:B0-----:R-:W-:-:S03]  /*3320*/  IMAD.WIDE.U32 R14, R11, 0x4, R4 ;  /* 0x000000040b0e7825 */ /* 0x001fc600078e0004 */
[----:B------:R-:W5:Y:S04]  /*3330*/  LDG.E.CONSTANT R21, desc[UR6][R2.64+0x2000] ;  /* 0x0020000602157981 */ /* 0x000f68000c1e9900 */
[----:B------:R-:W5:Y:S04]  /*3340*/  LDG.E.CONSTANT R26, desc[UR6][R2.64+0x3000] ;  /* 0x00300006021a7981 */ /* 0x000f68000c1e9900 */
[----:B------:R-:W2:Y:S01]  /*3350*/  LDG.E.CONSTANT R15, desc[UR6][R14.64] ;  /* 0x000000060e0f7981 */ /* 0x000ea2000c1e9900 */
[----:B------:R-:W-:-:S05]  /*3360*/  IMAD.WIDE.U32 R24, R25, 0x4, R4 ;  /* 0x0000000419187825 */ /* 0x000fca00078e0004 */
[----:B------:R-:W5:Y:S01]  /*3370*/  LDG.E.CONSTANT R18, desc[UR6][R24.64] ;  /* 0x0000000618127981 */ /* 0x000f62000c1e9900 */
[----:B------:R-:W-:-:S03]  /*3380*/  IMAD.WIDE.U32 R6, R7, 0x4, R4 ;  /* 0x0000000407067825 */ /* 0x000fc600078e0004 */
        /* <DEDUP_REMOVED lines=29> */
.L_x_52:
[----:B------:R-:W-:Y:S05]  /*3560*/  BSYNC.RECONVERGENT B2 ;  /* 0x0000000000027941 */ /* 0x000fea0003800200 */
.L_x_51:
        /* <DEDUP_REMOVED lines=10> */
[----:B------:R-:W5:Y:S01]  /*3610*/  LDG.E.CONSTANT R23, desc[UR6][R2.64+0x1400] ;  /* 0x0014000602177981 */ /* 0x000f62000c1e9900 */
[----:B0-----:R-:W-:-:S06]  /*3620*/  IMAD.WIDE.U32 R4, R11, 0x4, R6 ;  /* 0x000000040b047825 */ /* 0x001fcc00078e0006 */
[----:B------:R0:W2:Y:S01]  /*3630*/  LDG.E.CONSTANT R5, desc[UR6][R4.64] ;  /* 0x0000000604057981 */ /* 0x0000a2000c1e9900 */
[----:B------:R-:W-:-:S03]  /*3640*/  IMAD.WIDE.U32 R6, R17, 0x4, R6 ;  /* 0x0000000411067825 */ /* 0x000fc600078e0006 */
[----:B------:R1:W4:Y:S04]  /*3650*/  LDG.E.CONSTANT R17, desc[UR6][R2.64+0x400] ;  /* 0x0004000602117981 */ /* 0x000328000c1e9900 */
[----:B------:R-:W5:Y:S01]  /*3660*/  LDG.E.CONSTANT R7, desc[UR6][R6.64] ;  /* 0x0000000606077981 */ /* 0x000f62000c1e9900 */
[----:B0-----:R-:W-:Y:S02]  /*3670*/  IADD3 R4, P1, PT, R2, 0x2000, RZ ;  /* 0x0000200002047810 */ /* 0x001fe40007f3e0ff */
[----:B------:R-:W-:Y:S02]  /*3680*/  PLOP3.LUT P0, PT, PT, PT, PT, 0x8, 0x80 ;  /* 0x000000000080781c */ /* 0x000fe40003f0e170 */
[----:B------:R-:W-:Y:S02]  /*3690*/  IADD3 R10, PT, PT, R10, 0x800, RZ ;  /* 0x000008000a0a7810 */ /* 0x000fe40007ffe0ff */
[----:B------:R-:W-:-:S02]  /*36a0*/  IADD3 R11, PT, PT, R11, 0x800, RZ ;  /* 0x000008000b0b7810 */ /* 0x000fc40007ffe0ff */
[----:B-1----:R-:W-:Y:S01]  /*36b0*/  MOV R2, R4 ;  /* 0x0000000400027202 */ /* 0x002fe20000000f00 */
[----:B--2---:R-:W-:-:S04]  /*36c0*/  FADD R8, R8, R5 ;  /* 0x0000000508087221 */ /* 0x004fc80000000000 */
[----:B------:R-:W-:-:S04]  /*36d0*/  FADD R8, R8, R13 ;  /* 0x0000000d08087221 */ /* 0x000fc80000000000 */
[----:B---3--:R-:W-:-:S04]  /*36e0*/  FADD R8, R8, R15 ;  /* 0x0000000f08087221 */ /* 0x008fc80000000000 */
[----:B----4-:R-:W-:-:S04]  /*36f0*/  FADD R8, R8, R17 ;  /* 0x0000001108087221 */ /* 0x010fc80000000000 */
[----:B-----5:R-:W-:-:S04]  /*3700*/  FADD R8, R8, R7 ;  /* 0x0000000708087221 */ /* 0x020fc80000000000 */
[----:B------:R-:W-:Y:S01]  /*3710*/  FADD R8, R8, R19 ;  /* 0x0000001308087221 */ /* 0x000fe20000000000 */
[----:B------:R-:W-:-:S03]  /*3720*/  IADD3.X R5, PT, PT, RZ, R3, RZ, P1, !PT ;  /* 0x00000003ff057210 */ /* 0x000fc60000ffe4ff */
[----:B------:R-:W-:Y:S01]  /*3730*/  FADD R8, R8, R21 ;  /* 0x0000001508087221 */ /* 0x000fe20000000000 */
[----:B------:R-:W-:-:S03]  /*3740*/  MOV R3, R5 ;  /* 0x0000000500037202 */ /* 0x000fc60000000f00 */
[----:B------:R-:W-:-:S07]  /*3750*/  FADD R8, R8, R23 ;  /* 0x0000001708087221 */ /* 0x000fce0000000000 */
.L_x_55:
[----:B------:R-:W-:Y:S05]  /*3760*/  BSYNC.RECONVERGENT B2 ;  /* 0x0000000000027941 */ /* 0x000fea0003800200 */
.L_x_54:
        /* <DEDUP_REMOVED lines=12> */
.L_x_47:
[----:B------:R-:W-:Y:S05]  /*3830*/  BSYNC.RECONVERGENT B1 ;  /* 0x0000000000017941 */ /* 0x000fea0003800200 */
.L_x_45:
        /* <DEDUP_REMOVED lines=25> */
[----:B0-----:R-:W0:Y:S04]  /*39d0*/  LDS R3, [UR4+0xc] ;  /* 0x00000c04ff037984 */ /* 0x001e280008000800 */
[----:B------:R-:W1:Y:S04]  /*39e0*/  LDS.128 R4, [UR4+0x10] ;  /* 0x00001004ff047984 */ /* 0x000e680008000c00 */
[----:B------:R-:W2:Y:S01]  /*39f0*/  LDS.64 R8, [UR4+0x20] ;  /* 0x00002004ff087984 */ /* 0x000ea20008000a00 */
[----:B0-----:R-:W-:-:S04]  /*3a00*/  FADD R3, R2, R3 ;  /* 0x0000000302037221 */ /* 0x001fc80000000000 */
[----:B-1----:R-:W-:-:S04]  /*3a10*/  FADD R4, R3, R4 ;  /* 0x0000000403047221 */ /* 0x002fc80000000000 */
[----:B------:R-:W-:-:S04]  /*3a20*/  FADD R5, R4, R5 ;  /* 0x0000000504057221 */ /* 0x000fc80000000000 */
[----:B------:R-:W-:-:S04]  /*3a30*/  FADD R6, R5, R6 ;  /* 0x0000000605067221 */ /* 0x000fc80000000000 */
[----:B------:R-:W-:-:S04]  /*3a40*/  FADD R7, R6, R7 ;  /* 0x0000000706077221 */ /* 0x000fc80000000000 */
[----:B--2---:R-:W-:-:S04]  /*3a50*/  FADD R8, R7, R8 ;  /* 0x0000000807087221 */ /* 0x004fc80000000000 */
[----:B------:R-:W-:-:S07]  /*3a60*/  FADD R2, R8, R9 ;  /* 0x0000000908027221 */ /* 0x000fce0000000000 */
.L_x_17:
[----:B------:R-:W-:Y:S05]  /*3a70*/  BSYNC.RECONVERGENT B0 ;  /* 0x0000000000007941 */ /* 0x000fea0003800200 */
.L_x_1:
[----:B------:R-:W-:Y:S05]  /*3a80*/  @P0 EXIT ;  /* 0x000000000000094d */ /* 0x000fea0003800000 */
[----:B------:R-:W5:Y:S01]  /*3a90*/  LDC.64 R4, c[0x0][0x388] ;  /* 0x0000e200ff047b82 */ /* 0x000f620000000a00 */
[----:B------:R-:W0:Y:S02]  /*3aa0*/  LDCU UR4, c[0x0][0x398] ;  /* 0x00007300ff0477ac */ /* 0x000e240008000800 */
[----:B0-----:R-:W-:-:S05]  /*3ab0*/  FADD R3, R2, UR4 ;  /* 0x0000000402037e21 */ /* 0x001fca0008000000 */
[----:B-----5:R-:W-:Y:S01]  /*3ac0*/  STG.E desc[UR6][R4.64], R3 ;  /* 0x0000000304007986 */ /* 0x020fe2000c101906 */
[----:B------:R-:W-:Y:S05]  /*3ad0*/  EXIT ;  /* 0x000000000000794d */ /* 0x000fea0003800000 */
.L_x_56:
[----:B------:R-:W-:-:S00]  /*3ae0*/  BRA `(.L_x_56) ;  /* 0xfffffffc00fc7947 */ /* 0x000fc0000383ffff */
[----:B------:R-:W-:-:S00]  /*3af0*/  NOP ;  /* 0x0000000000007918 */ /* 0x000fc00000000000 */
        /* <DEDUP_REMOVED lines=8> */
.L_x_175:


//--------------------- .text._ZN3cub18CUB_300001_SM_10006detail6reduce18DeviceReduceKernelINS2_10policy_hubIfyN4cuda3std3__44plusIvEEE10Policy1000EPfyS9_fNS7_10__identityEEEvT0_PT3_T1_NS0_13GridEvenShareISH_EET2_T4_ --------------------------
	.section	.text._ZN3cub18CUB_300001_SM_10006detail6reduce18DeviceReduceKernelINS2_10policy_hubIfyN4cuda3std3__44plusIvEEE10Policy1000EPfyS9_fNS7_10__identityEEEvT0_PT3_T1_NS0_13GridEvenShareISH_EET2_T4_,"ax",@progbits
	.align	128
        .global         _ZN3cub18CUB_300001_SM_10006detail6reduce18DeviceReduceKernelINS2_10policy_hubIfyN4cuda3std3__44plusIvEEE10Policy1000EPfyS9_fNS7_10__identityEEEvT0_PT3_T1_NS0_13GridEvenShareISH_EET2_T4_
        .type           _ZN3cub18CUB_300001_SM_10006detail6reduce18DeviceReduceKernelINS2_10policy_hubIfyN4cuda3std3__44plusIvEEE10Policy1000EPfyS9_fNS7_10__identityEEEvT0_PT3_T1_NS0_13GridEvenShareISH_EET2_T4_,@function
        .size           _ZN3cub18CUB_300001_SM_10006detail6reduce18DeviceReduceKernelINS2_10policy_hubIfyN4cuda3std3__44plusIvEEE10Policy1000EPfyS9_fNS7_10__identityEEEvT0_PT3_T1_NS0_13GridEvenShareISH_EET2_T4_,(.L_x_176 - _ZN3cub18CUB_300001_SM_10006detail6reduce18DeviceReduceKernelINS2_10policy_hubIfyN4cuda3std3__44plusIvEEE10Policy1000EPfyS9_fNS7_10__identityEEEvT0_PT3_T1_NS0_13GridEvenShareISH_EET2_T4_)
        .other          _ZN3cub18CUB_300001_SM_10006detail6reduce18DeviceReduceKernelINS2_10policy_hubIfyN4cuda3std3__44plusIvEEE10Policy1000EPfyS9_fNS7_10__identityEEEvT0_PT3_T1_NS0_13GridEvenShareISH_EET2_T4_,@"STO_CUDA_ENTRY STV_DEFAULT"
_ZN3cub18CUB_300001_SM_10006detail6reduce18DeviceReduceKernelINS2_10policy_hubIfyN4cuda3std3__44plusIvEEE10Policy1000EPfyS9_fNS7_10__identityEEEvT0_PT3_T1_NS0_13GridEvenShareISH_EET2_T4_:
.text._ZN3cub18CUB_300001_SM_10006detail6reduce18DeviceReduceKernelINS2_10policy_hubIfyN4cuda3std3__44plusIvEEE10Policy1000EPfyS9_fNS7_10__identityEEEvT0_PT3_T1_NS0_13GridEvenShareISH_EET2_T4_:
[----:B------:R-:W-:Y:S01]  /*0000*/  LDC R1, c[0x0][0x37c] ;  /* 0x0000df00ff017b82 */ /* 0x000fe20000000800 */
[----:B------:R-:W0:Y:S07]  /*0010*/  LDCU UR10, c[0x0][0x380] ;  /* 0x00007000ff0a77ac */ /* 0x000e2e0008000800 */
[----:B------:R-:W1:Y:S01]  /*0020*/  S2UR UR17, SR_CTAID.X ;  /* 0x00000000001179c3 */ /* 0x000e620000002500 */
[----:B------:R-:W-:Y:S01]  /*0030*/  BSSY.RECONVERGENT B0, `(.L_x_57) ;  /* 0x0000419000007945 */ /* 0x000fe20003800200 */
[----:B------:R-:W2:Y:S01]  /*0040*/  LDCU UR5, c[0x0][0x3c0] ;  /* 0x00007800ff0577ac */ /* 0x000ea20008000800 */
[----:B------:R-:W3:Y:S01]  /*0050*/  LDCU.64 UR14, c[0x0][0x358] ;  /* 0x00006b00ff0e77ac */ /* 0x000ee20008000a00 */
[----:B0-----:R-:W-:-:S02]  /*0060*/  ULOP3.LUT UP0, URZ, UR10, 0xf, URZ, 0xc0, !UPT ;  /* 0x0000000f0aff7892 */ /* 0x001fc4000f80c0ff */
[----:B--2---:R-:W-:Y:S02]  /*0070*/  USHF.L.U32 UR5, UR5, 0xc, URZ ;  /* 0x0000000c05057899 */ /* 0x004fe400080006ff */
[----:B-1----:R-:W-:Y:S02]  /*0080*/  USHF.L.U32 UR4, UR17, 0xc, URZ ;  /* 0x0000000c11047899 */ /* 0x002fe400080006ff */
[----:B------:R-:W-:-:S03]  /*0090*/  USHF.R.S32.HI UR6, URZ, 0x1f, UR5 ;  /* 0x0000001fff067899 */ /* 0x000fc60008011405 */
[----:B---3--:R-:W-:Y:S09]  /*00a0*/  BRA.U UP0, `(.L_x_58) ;  /* 0x0000001d00f07547 */ /* 0x008ff2000b800000 */
[----:B------:R-:W0:Y:S02]  /*00b0*/  LDCU.64 UR12, c[0x0][0x3b8] ;  /* 0x00007700ff0c77ac */ /* 0x000e240008000a00 */
[----:B0-----:R-:W-:-:S04]  /*00c0*/  UIADD3 UR7, UP0, UPT, -UR4, UR12, URZ ;  /* 0x0000000c04077290 */ /* 0x001fc8000ff1e1ff */
[----:B------:R-:W-:Y:S02]  /*00d0*/  UIADD3.X UR8, UPT, UPT, UR13, -0x1, URZ, UP0, !UPT ;  /* 0xffffffff0d087890 */ /* 0x000fe400087fe4ff */
[----:B------:R-:W-:-:S04]  /*00e0*/  UISETP.GT.U32.AND UP0, UPT, UR7, 0xfff, UPT ;  /* 0x00000fff0700788c */ /* 0x000fc8000bf04070 */
[----:B------:R-:W-:-:S09]  /*00f0*/  UISETP.GT.U32.AND.EX UP0, UPT, UR8, URZ, UPT, UP0 ;  /* 0x000000ff0800728c */ /* 0x000fd2000bf04100 */
[----:B------:R-:W-:Y:S05]  /*0100*/  BRA.U UP0, `(.L_x_59) ;  /* 0x0000000d00ec7547 */ /* 0x000fea000b800000 */
[----:B------:R-:W0:Y:S01]  /*0110*/  S2R R0, SR_TID.X ;  /* 0x0000000000007919 */ /* 0x000e220000002100 */
[----:B------:R-:W-:Y:S01]  /*0120*/  UIADD3 UR6, UPT, UPT, -UR4, UR12, URZ ;  /* 0x0000000c04067290 */ /* 0x000fe2000fffe1ff */
[----:B------:R-:W-:Y:S01]  /*0130*/  BSSY.RECONVERGENT B1, `(.L_x_60) ;  /* 0x000000b000017945 */ /* 0x000fe20003800200 */
[----:B------:R-:W1:Y:S01]  /*0140*/  LDCU UR7, c[0x0][0x384] ;  /* 0x00007080ff0777ac */ /* 0x000e620008000800 */
[----:B------:R-:W-:-:S03]  /*0150*/  HFMA2 R6, -RZ, RZ, 0, 0 ;  /* 0x00000000ff067431 */ /* 0x000fc600000001ff */
[----:B0-----:R-:W-:Y:S01]  /*0160*/  ISETP.GE.AND P0, PT, R0, UR6, PT ;  /* 0x0000000600007c0c */ /* 0x001fe2000bf06270 */
[----:B------:R-:W-:-:S12]  /*0170*/  IMAD.MOV.U32 R7, RZ, RZ, R0 ;  /* 0x000000ffff077224 */ /* 0x000fd800078e0000 */
[----:B-1----:R-:W-:Y:S05]  /*0180*/  @P0 BRA `(.L_x_61) ;  /* 0x0000000000140947 */ /* 0x002fea0003800000 */
[----:B------:R-:W0:Y:S01]  /*0190*/  LDC.64 R2, c[0x0][0x380] ;  /* 0x0000e000ff027b82 */ /* 0x000e220000000a00 */
[----:B------:R-:W-:-:S05]  /*01a0*/  IADD3 R5, PT, PT, R0, UR4, RZ ;  /* 0x0000000400057c10 */ /* 0x000fca000fffe0ff */
[----:B0-----:R-:W-:-:S05]  /*01b0*/  IMAD.WIDE.U32 R2, R5, 0x4, R2 ;  /* 0x0000000405027825 */ /* 0x001fca00078e0002 */
[----:B------:R0:W5:Y:S01]  /*01c0*/  LDG.E.CONSTANT R6, desc[UR14][R2.64] ;  /* 0x0000000e02067981 */ /* 0x000162000c1e9900 */
[----:B------:R-:W-:-:S07]  /*01d0*/  VIADD R7, R0, 0x100 ;  /* 0x0000010000077836 */ /* 0x000fce0000000000 */
.L_x_61:
[----:B------:R-:W-:Y:S05]  /*01e0*/  BSYNC.RECONVERGENT B1 ;  /* 0x0000000000017941 */ /* 0x000fea0003800200 */
.L_x_60:
[----:B------:R-:W-:Y:S01]  /*01f0*/  ISETP.GE.AND P0, PT, R7, UR6, PT ;  /* 0x0000000607007c0c */ /* 0x000fe2000bf06270 */
[----:B------:R-:W-:-:S12]  /*0200*/  BSSY.RECONVERGENT B1, `(.L_x_62) ;  /* 0x000008d000017945 */ /* 0x000fd80003800200 */
[----:B------:R-:W-:Y:S05]  /*0210*/  @P0 BRA `(.L_x_63) ;  /* 0x00000008002c0947 */ /* 0x000fea0003800000 */
[----:B0-----:R-:W-:Y:S01]  /*0220*/  LOP3.LUT R2, RZ, R7, RZ, 0x33, !PT ;  /* 0x00000007ff027212 */ /* 0x001fe200078e33ff */
[----:B------:R-:W-:Y:S03]  /*0230*/  BSSY.RECONVERGENT B2, `(.L_x_64) ;  /* 0x0000019000027945 */ /* 0x000fe60003800200 */
[----:B------:R-:W-:-:S04]  /*0240*/  IADD3 R2, PT, PT, R2, UR12, RZ ;  /* 0x0000000c02027c10 */ /* 0x000fc8000fffe0ff */
[C---:B------:R-:W-:Y:S01]  /*0250*/  LOP3.LUT R3, R2.reuse, 0x300, RZ, 0xc0, !PT ;  /* 0x0000030002037812 */ /* 0x040fe200078ec0ff */
[----:B------:R-:W-:-:S03]  /*0260*/  VIADD R4, R2, -UR4 ;  /* 0x8000000402047c36 */ /* 0x000fc60008000000 */
[----:B------:R-:W-:Y:S02]  /*0270*/  ISETP.NE.AND P1, PT, R3, 0x300, PT ;  /* 0x000003000300780c */ /* 0x000fe40003f25270 */
[----:B------:R-:W-:-:S11]  /*0280*/  ISETP.GE.U32.AND P0, PT, R4, 0x300, PT ;  /* 0x000003000400780c */ /* 0x000fd60003f06070 */
[----:B------:R-:W-:Y:S05]  /*0290*/  @!P1 BRA `(.L_x_65) ;  /* 0x0000000000489947 */ /* 0x000fea0003800000 */
[----:B------:R-:W0:Y:S01]  /*02a0*/  LDCU UR5, c[0x0][0x384] ;  /* 0x00007080ff0577ac */ /* 0x000e220008000800 */
[----:B------:R-:W-:Y:S02]  /*02b0*/  LEA.HI R2, R2, 0x1, RZ, 0x18 ;  /* 0x0000000102027811 */ /* 0x000fe400078fc0ff */
[----:B------:R-:W-:Y:S02]  /*02c0*/  IADD3 R8, P1, PT, R7, UR4, RZ ;  /* 0x0000000407087c10 */ /* 0x000fe4000ff3e0ff */
[----:B------:R-:W-:Y:S02]  /*02d0*/  LOP3.LUT R2, R2, 0x3, RZ, 0xc0, !PT ;  /* 0x0000000302027812 */ /* 0x000fe400078ec0ff */
[----:B------:R-:W-:Y:S02]  /*02e0*/  LEA R5, P2, R8, UR10, 0x2 ;  /* 0x0000000a08057c11 */ /* 0x000fe4000f8410ff */
[----:B------:R-:W-:Y:S01]  /*02f0*/  IADD3.X R3, PT, PT, RZ, RZ, RZ, P1, !PT ;  /* 0x000000ffff037210 */ /* 0x000fe20000ffe4ff */
[----:B------:R-:W-:-:S03]  /*0300*/  IMAD.MOV R4, RZ, RZ, -R2 ;  /* 0x000000ffff047224 */ /* 0x000fc600078e0a02 */
[----:B0-----:R-:W-:-:S07]  /*0310*/  LEA.HI.X R8, R8, UR5, R3, 0x2, P2 ;  /* 0x0000000508087c11 */ /* 0x001fce00090f1403 */
.L_x_66:
[----:B------:R-:W-:Y:S01]  /*0320*/  IMAD.MOV.U32 R3, RZ, RZ, R8 ;  /* 0x000000ffff037224 */ /* 0x000fe200078e0008 */
[----:B------:R-:W-:-:S05]  /*0330*/  MOV R2, R5 ;  /* 0x0000000500027202 */ /* 0x000fca0000000f00 */
[----:B------:R-:W2:Y:S01]  /*0340*/  LDG.E.CONSTANT R3, desc[UR14][R2.64] ;  /* 0x0000000e02037981 */ /* 0x000ea2000c1e9900 */
[----:B------:R-:W-:Y:S01]  /*0350*/  IADD3 R4, PT, PT, R4, 0x1, RZ ;  /* 0x0000000104047810 */ /* 0x000fe20007ffe0ff */
[----:B------:R-:W-:Y:S01]  /*0360*/  VIADD R7, R7, 0x100 ;  /* 0x0000010007077836 */ /* 0x000fe20000000000 */
[----:B------:R-:W-:Y:S02]  /*0370*/  IADD3 R5, P2, PT, R5, 0x400, RZ ;  /* 0x0000040005057810 */ /* 0x000fe40007f5e0ff */
[----:B------:R-:W-:Y:S02]  /*0380*/  ISETP.NE.AND P1, PT, R4, RZ, PT ;  /* 0x000000ff0400720c */ /* 0x000fe40003f25270 */
[----:B------:R-:W-:Y:S01]  /*0390*/  IADD3.X R8, PT, PT, RZ, R8, RZ, P2, !PT ;  /* 0x00000008ff087210 */ /* 0x000fe200017fe4ff */
[----:B--2--5:R-:W-:-:S10]  /*03a0*/  FADD R6, R3, R6 ;  /* 0x0000000603067221 */ /* 0x024fd40000000000 */
[----:B------:R-:W-:Y:S05]  /*03b0*/  @P1 BRA `(.L_x_66) ;  /* 0xfffffffc00d81947 */ /* 0x000fea000383ffff */
.L_x_65:
[----:B------:R-:W-:Y:S05]  /*03c0*/  BSYNC.RECONVERGENT B2 ;  /* 0x0000000000027941 */ /* 0x000fea0003800200 */
.L_x_64:
[----:B------:R-:W-:Y:S05]  /*03d0*/  @!P0 BRA `(.L_x_63) ;  /* 0x0000000400bc8947 */ /* 0x000fea0003800000 */
[----:B------:R-:W-:Y:S01]  /*03e0*/  IADD3 R2, PT, PT, -R7, UR6, RZ ;  /* 0x0000000607027c10 */ /* 0x000fe2000fffe1ff */
[----:B------:R-:W-:Y:S01]  /*03f0*/  BSSY.RECONVERGENT B2, `(.L_x_67) ;  /* 0x000003d000027945 */ /* 0x000fe20003800200 */
[----:B------:R-:W-:Y:S02]  /*0400*/  PLOP3.LUT P0, PT, PT, PT, PT, 0x80, 0x8 ;  /* 0x000000000008781c */ /* 0x000fe40003f0f070 */
[----:B------:R-:W-:-:S13]  /*0410*/  ISETP.GT.AND P1, PT, R2, 0xc00, PT ;  /* 0x00000c000200780c */ /* 0x000fda0003f24270 */
[----:B------:R-:W-:Y:S05]  /*0420*/  @!P1 BRA `(.L_x_68) ;  /* 0x0000000000e49947 */ /* 0x000fea0003800000 */
[----:B------:R-:W-:Y:S01]  /*0430*/  IMAD.U32 R8, RZ, RZ, UR6 ;  /* 0x00000006ff087e24 */ /* 0x000fe2000f8e00ff */
[----:B------:R-:W-:-:S04]  /*0440*/  PLOP3.LUT P0, PT, PT, PT, PT, 0x8, 0x80 ;  /* 0x000000000080781c */ /* 0x000fc80003f0e170 */
[----:B------:R-:W-:-:S09]  /*0450*/  IADD3 R8, PT, PT, R8, -0xc00, RZ ;  /* 0xfffff40008087810 */ /* 0x000fd20007ffe0ff */
.L_x_69:
[----:B------:R-:W-:-:S04]  /*0460*/  IADD3 R2, P1, PT, R7, UR4, RZ ;  /* 0x0000000407027c10 */ /* 0x000fc8000ff3e0ff */
[----:B------:R-:W-:Y:S02]  /*0470*/  LEA.HI.X.SX32 R3, R7, RZ, 0x1, P1 ;  /* 0x000000ff07037211 */ /* 0x000fe400008f0eff */
[----:B------:R-:W-:-:S04]  /*0480*/  LEA R4, P1, R2, UR10, 0x2 ;  /* 0x0000000a02047c11 */ /* 0x000fc8000f8210ff */
[----:B------:R-:W-:Y:S01]  /*0490*/  LEA.HI.X R5, R2, UR7, R3, 0x2, P1 ;  /* 0x0000000702057c11 */ /* 0x000fe200088f1403 */
[----:B------:R-:W-:-:S04]  /*04a0*/  VIADD R2, R7, 0x400 ;  /* 0x0000040007027836 */ /* 0x000fc80000000000 */
[----:B------:R-:W2:Y:S01]  /*04b0*/  LDG.E.CONSTANT R23, desc[UR14][R4.64] ;  /* 0x0000000e04177981 */ /* 0x000ea2000c1e9900 */
[----:B------:R-:W-:-:S03]  /*04c0*/  IADD3 R3, P1, PT, R2, UR4, RZ ;  /* 0x0000000402037c10 */ /* 0x000fc6000ff3e0ff */
[----:B------:R-:W3:Y:S01]  /*04d0*/  LDG.E.CONSTANT R13, desc[UR14][R4.64+0x400] ;  /* 0x0004000e040d7981 */ /* 0x000ee2000c1e9900 */
[----:B------:R-:W-:Y:S02]  /*04e0*/  LEA.HI.X.SX32 R2, R2, RZ, 0x1, P1 ;  /* 0x000000ff02027211 */ /* 0x000fe400008f0eff */
[C---:B------:R-:W-:Y:S01]  /*04f0*/  LEA R18, P1, R3.reuse, UR10, 0x2 ;  /* 0x0000000a03127c11 */ /* 0x040fe2000f8210ff */
[----:B------:R-:W4:Y:S03]  /*0500*/  LDG.E.CONSTANT R9, desc[UR14][R4.64+0x800] ;  /* 0x0008000e04097981 */ /* 0x000f26000c1e9900 */
[----:B------:R-:W-:Y:S01]  /*0510*/  LEA.HI.X R19, R3, UR7, R2, 0x2, P1 ;  /* 0x0000000703137c11 */ /* 0x000fe200088f1402 */
[----:B------:R0:W4:Y:S01]  /*0520*/  LDG.E.CONSTANT R22, desc[UR14][R4.64+0xc00] ;  /* 0x000c000e04167981 */ /* 0x000122000c1e9900 */
[----:B------:R-:W-:-:S03]  /*0530*/  IADD3 R2, PT, PT, R7, 0x800, RZ ;  /* 0x0000080007027810 */ /* 0x000fc60007ffe0ff */
[----:B------:R-:W4:Y:S01]  /*0540*/  LDG.E.CONSTANT R12, desc[UR14][R18.64] ;  /* 0x0000000e120c7981 */ /* 0x000f22000c1e9900 */
[----:B------:R-:W-:-:S03]  /*0550*/  IADD3 R3, P1, PT, R2, UR4, RZ ;  /* 0x0000000402037c10 */ /* 0x000fc6000ff3e0ff */
[----:B------:R-:W4:Y:S01]  /*0560*/  LDG.E.CONSTANT R11, desc[UR14][R18.64+0x400] ;  /* 0x0004000e120b7981 */ /* 0x000f22000c1e9900 */
[----:B------:R-:W-:Y:S02]  /*0570*/  LEA.HI.X.SX32 R14, R2, RZ, 0x1, P1 ;  /* 0x000000ff020e7211 */ /* 0x000fe400008f0eff */
[C---:B------:R-:W-:Y:S01]  /*0580*/  LEA R2, P1, R3.reuse, UR10, 0x2 ;  /* 0x0000000a03027c11 */ /* 0x040fe2000f8210ff */
[----:B------:R-:W4:Y:S03]  /*0590*/  LDG.E.CONSTANT R10, desc[UR14][R18.64+0x800] ;  /* 0x0008000e120a7981 */ /* 0x000f26000c1e9900 */
[----:B------:R-:W-:Y:S01]  /*05a0*/  LEA.HI.X R3, R3, UR7, R14, 0x2, P1 ;  /* 0x0000000703037c11 */ /* 0x000fe200088f140e */
[----:B------:R-:W4:Y:S01]  /*05b0*/  LDG.E.CONSTANT R17, desc[UR14][R18.64+0xc00] ;  /* 0x000c000e12117981 */ /* 0x000f22000c1e9900 */
[----:B------:R-:W-:-:S03]  /*05c0*/  VIADD R14, R7, 0xc00 ;  /* 0x00000c00070e7836 */ /* 0x000fc60000000000 */
[----:B------:R-:W4:Y:S02]  /*05d0*/  LDG.E.CONSTANT R16, desc[UR14][R2.64] ;  /* 0x0000000e02107981 */ /* 0x000f24000c1e9900 */
[C---:B0-----:R-:W-:Y:S02]  /*05e0*/  IADD3 R5, P1, PT, R14.reuse, UR4, RZ ;  /* 0x000000040e057c10 */ /* 0x041fe4000ff3e0ff */
[----:B------:R-:W4:Y:S02]  /*05f0*/  LDG.E.CONSTANT R15, desc[UR14][R2.64+0x400] ;  /* 0x0004000e020f7981 */ /* 0x000f24000c1e9900 */
[----:B------:R-:W-:Y:S02]  /*0600*/  LEA.HI.X.SX32 R20, R14, RZ, 0x1, P1 ;  /* 0x000000ff0e147211 */ /* 0x000fe400008f0eff */
[C---:B------:R-:W-:Y:S01]  /*0610*/  LEA R4, P1, R5.reuse, UR10, 0x2 ;  /* 0x0000000a05047c11 */ /* 0x040fe2000f8210ff */
[----:B------:R-:W4:Y:S03]  /*0620*/  LDG.E.CONSTANT R14, desc[UR14][R2.64+0x800] ;  /* 0x0008000e020e7981 */ /* 0x000f26000c1e9900 */
[----:B------:R-:W-:Y:S01]  /*0630*/  LEA.HI.X R5, R5, UR7, R20, 0x2, P1 ;  /* 0x0000000705057c11 */ /* 0x000fe200088f1414 */
        /* <DEDUP_REMOVED lines=24> */
.L_x_68:
[----:B------:R-:W-:Y:S05]  /*07c0*/  BSYNC.RECONVERGENT B2 ;  /* 0x0000000000027941 */ /* 0x000fea0003800200 */
.L_x_67:
[----:B------:R-:W-:Y:S01]  /*07d0*/  IADD3 R2, PT, PT, -R7, UR6, RZ ;  /* 0x0000000607027c10 */ /* 0x000fe2000fffe1ff */
[----:B------:R-:W-:Y:S03]  /*07e0*/  BSSY.RECONVERGENT B2, `(.L_x_70) ;  /* 0x000001f000027945 */ /* 0x000fe60003800200 */
[----:B------:R-:W-:-:S13]  /*07f0*/  ISETP.GT.AND P1, PT, R2, 0x400, PT ;  /* 0x000004000200780c */ /* 0x000fda0003f24270 */
[----:B------:R-:W-:Y:S05]  /*0800*/  @!P1 BRA `(.L_x_71) ;  /* 0x0000000000709947 */ /* 0x000fea0003800000 */
[----:B------:R-:W0:Y:S01]  /*0810*/  LDCU UR5, c[0x0][0x384] ;  /* 0x00007080ff0577ac */ /* 0x000e220008000800 */
[----:B------:R-:W-:-:S04]  /*0820*/  IADD3 R4, P0, PT, R7, UR4, RZ ;  /* 0x0000000407047c10 */ /* 0x000fc8000ff1e0ff */
[----:B------:R-:W-:Y:S02]  /*0830*/  LEA.HI.X.SX32 R3, R7, RZ, 0x1, P0 ;  /* 0x000000ff07037211 */ /* 0x000fe400000f0eff */
[----:B------:R-:W-:-:S04]  /*0840*/  LEA R2, P0, R4, UR10, 0x2 ;  /* 0x0000000a04027c11 */ /* 0x000fc8000f8010ff */
[----:B0-----:R-:W-:Y:S01]  /*0850*/  LEA.HI.X R3, R4, UR5, R3, 0x2, P0 ;  /* 0x0000000504037c11 */ /* 0x001fe200080f1403 */
        /* <DEDUP_REMOVED lines=23> */
.L_x_71:
[----:B------:R-:W-:Y:S05]  /*09d0*/  BSYNC.RECONVERGENT B2 ;  /* 0x0000000000027941 */ /* 0x000fea0003800200 */
.L_x_70:
[----:B------:R-:W-:-:S13]  /*09e0*/  ISETP.LT.OR P0, PT, R7, UR6, P0 ;  /* 0x0000000607007c0c */ /* 0x000fda0008701670 */
[----:B------:R-:W-:Y:S05]  /*09f0*/  @!P0 BRA `(.L_x_63) ;  /* 0x0000000000348947 */ /* 0x000fea0003800000 */
[----:B------:R-:W0:Y:S01]  /*0a00*/  LDCU UR5, c[0x0][0x384] ;  /* 0x00007080ff0577ac */ /* 0x000e220008000800 */
[----:B------:R-:W-:-:S04]  /*0a10*/  IADD3 R3, P0, PT, R7, UR4, RZ ;  /* 0x0000000407037c10 */ /* 0x000fc8000ff1e0ff */
[----:B------:R-:W-:Y:S02]  /*0a20*/  LEA.HI.X.SX32 R4, R7, RZ, 0x1, P0 ;  /* 0x000000ff07047211 */ /* 0x000fe400000f0eff */
[----:B------:R-:W-:-:S04]  /*0a30*/  LEA R2, P0, R3, UR10, 0x2 ;  /* 0x0000000a03027c11 */ /* 0x000fc8000f8010ff */
[----:B0-----:R-:W-:-:S05]  /*0a40*/  LEA.HI.X R3, R3, UR5, R4, 0x2, P0 ;  /* 0x0000000503037c11 */ /* 0x001fca00080f1404 */
        /* <DEDUP_REMOVED lines=8> */
.L_x_63:
[----:B------:R-:W-:Y:S05]  /*0ad0*/  BSYNC.RECONVERGENT B1 ;  /* 0x0000000000017941 */ /* 0x000fea0003800200 */
.L_x_62:
[----:B------:R-:W-:-:S09]  /*0ae0*/  UISETP.GE.AND UP0, UPT, UR6, 0x100, UPT ;  /* 0x000001000600788c */ /* 0x000fd2000bf06270 */
[----:B------:R-:W-:Y:S05]  /*0af0*/  BRA.U !UP0, `(.L_x_72) ;  /* 0x0000000108907547 */ /* 0x000fea000b800000 */
[----:B0----5:R-:W0:Y:S01]  /*0b00*/  SHFL.DOWN P0, R3, R6, 0x1, 0x1f ;  /* 0x08201f0006037f89 */ /* 0x021e220000000000 */
        /* <DEDUP_REMOVED lines=11> */
[----:B0-----:R-:W-:-:S04]  /*0bc0*/  @P0 FADD R5, R4, R5 ;  /* 0x0000000504050221 */ /* 0x001fc80000000000 */
[----:B------:R-:W-:Y:S01]  /*0bd0*/  @!P1 IMAD.IADD R3, R3, 0x1, R6 ;  /* 0x0000000103039824 */ /* 0x000fe200078e0206 */
        /* <DEDUP_REMOVED lines=22> */
.L_x_72:
[----:B0-----:R-:W-:-:S04]  /*0d40*/  LOP3.LUT R2, R0, 0x3e0, RZ, 0xc0, !PT ;  /* 0x000003e000027812 */ /* 0x001fc800078ec0ff */
[----:B------:R-:W-:Y:S02]  /*0d50*/  IADD3 R3, PT, PT, R2, 0x20, RZ ;  /* 0x0000002002037810 */ /* 0x000fe40007ffe0ff */
[----:B------:R-:W-:Y:S02]  /*0d60*/  LOP3.LUT R2, RZ, R2, RZ, 0x33, !PT ;  /* 0x00000002ff027212 */ /* 0x000fe400078e33ff */
[----:B------:R-:W-:-:S03]  /*0d70*/  ISETP.GT.AND P0, PT, R3, UR6, PT ;  /* 0x0000000603007c0c */ /* 0x000fc6000bf04270 */
[----:B------:R-:W-:-:S05]  /*0d80*/  VIADD R2, R2, UR6 ;  /* 0x0000000602027c36 */ /* 0x000fca0008000000 */
[----:B------:R-:W-:Y:S02]  /*0d90*/  SEL R3, R2, 0x1f, P0 ;  /* 0x0000001f02037807 */ /* 0x000fe40000000000 */
[----:B------:R-:W0:Y:S03]  /*0da0*/  S2R R2, SR_LANEID ;  /* 0x0000000000027919 */ /* 0x000e260000000000 */
[----:B-----5:R-:W1:Y:S02]  /*0db0*/  SHFL.DOWN P0, R4, R6, 0x1, R3 ;  /* 0x0820000006047989 */ /* 0x020e640000000003 */
[----:B-1----:R-:W-:Y:S01]  /*0dc0*/  @P0 FADD R4, R4, R6 ;  /* 0x0000000604040221 */ /* 0x002fe20000000000 */
[----:B0-----:R-:W-:-:S04]  /*0dd0*/  ISETP.NE.AND P1, PT, R2, RZ, PT ;  /* 0x000000ff0200720c */ /* 0x001fc80003f25270 */
[----:B------:R-:W0:Y:S09]  /*0de0*/  SHFL.DOWN P0, R5, R4, 0x2, R3 ;  /* 0x0840000004057989 */ /* 0x000e320000000003 */
[----:B------:R-:W1:Y:S01]  /*0df0*/  @!P1 S2R R9, SR_CgaCtaId ;  /* 0x0000000000099919 */ /* 0x000e620000008800 */
[----:B------:R-:W-:Y:S01]  /*0e00*/  @!P1 MOV R6, 0x400 ;  /* 0x0000040000069802 */ /* 0x000fe20000000f00 */
[----:B0-----:R-:W-:Y:S01]  /*0e10*/  @P0 FADD R5, R4, R5 ;  /* 0x0000000504050221 */ /* 0x001fe20000000000 */
[----:B------:R-:W-:-:S04]  /*0e20*/  @!P1 SHF.R.U32.HI R4, RZ, 0x3, R0 ;  /* 0x00000003ff049819 */ /* 0x000fc80000011600 */
[----:B------:R-:W0:Y:S01]  /*0e30*/  SHFL.DOWN P0, R8, R5, 0x4, R3 ;  /* 0x0880000005087989 */ /* 0x000e220000000003 */
[----:B------:R-:W-:Y:S02]  /*0e40*/  @!P1 LOP3.LUT R4, R4, 0x7c, RZ, 0xc0, !PT ;  /* 0x0000007c04049812 */ /* 0x000fe400078ec0ff */
        /* <DEDUP_REMOVED lines=13> */
[----:B------:R-:W-:Y:S02]  /*0f20*/  UISETP.GT.AND UP1, UPT, UR6, 0x20, UPT ;  /* 0x000000200600788c */ /* 0x000fe4000bf24270 */
[----:B------:R-:W-:-:S04]  /*0f30*/  UISETP.GT.AND UP0, UPT, UR6, 0x40, UPT ;  /* 0x000000400600788c */ /* 0x000fc8000bf04270 */
[----:B------:R-:W-:Y:S01]  /*0f40*/  PLOP3.LUT P2, PT, PT, PT, UP1, 0x80, 0x8 ;  /* 0x000000000008781c */ /* 0x000fe20003f4f018 */
[----:B------:R-:W-:Y:S01]  /*0f50*/  UISETP.GT.AND UP1, UPT, UR6, 0x60, UPT ;  /* 0x000000600600788c */ /* 0x000fe2000bf24270 */
[----:B------:R-:W-:Y:S01]  /*0f60*/  PLOP3.LUT P4, PT, PT, PT, UP0, 0x80, 0x8 ;  /* 0x000000000008781c */ /* 0x000fe20003f8f008 */
[----:B------:R-:W-:-:S04]  /*0f70*/  UISETP.GT.AND UP0, UPT, UR6, 0x80, UPT ;  /* 0x000000800600788c */ /* 0x000fc8000bf04270 */
[----:B------:R-:W-:Y:S01]  /*0f80*/  PLOP3.LUT P3, PT, PT, PT, UP1, 0x80, 0x8 ;  /* 0x000000000008781c */ /* 0x000fe20003f6f018 */
[----:B------:R-:W-:Y:S01]  /*0f90*/  UISETP.GT.AND UP1, UPT, UR6, 0xa0, UPT ;  /* 0x000000a00600788c */ /* 0x000fe2000bf24270 */
[----:B------:R-:W-:Y:S01]  /*0fa0*/  PLOP3.LUT P1, PT, PT, PT, UP0, 0x80, 0x8 ;  /* 0x000000000008781c */ /* 0x000fe20003f2f008 */
[----:B------:R-:W-:Y:S02]  /*0fb0*/  UISETP.GT.AND UP0, UPT, UR6, 0xc0, UPT ;  /* 0x000000c00600788c */ /* 0x000fe4000bf04270 */
[----:B0-----:R-:W-:-:S09]  /*0fc0*/  ULEA UR4, UR5, UR4, 0x18 ;  /* 0x0000000405047291 */ /* 0x001fd2000f8ec0ff */
[----:B------:R-:W0:Y:S04]  /*0fd0*/  LDS R3, [UR4+0xc] ;  /* 0x00000c04ff037984 */ /* 0x000e280008000800 */
[----:B------:R-:W1:Y:S04]  /*0fe0*/  LDS.128 R4, [UR4+0x10] ;  /* 0x00001004ff047984 */ /* 0x000e680008000c00 */
[----:B----4-:R-:W2:Y:S01]  /*0ff0*/  LDS.64 R8, [UR4+0x20] ;  /* 0x00002004ff087984 */ /* 0x010ea20008000a00 */
[----:B0-----:R-:W-:Y:S01]  /*1000*/  @P2 FADD R2, R2, R3 ;  /* 0x0000000302022221 */ /* 0x001fe20000000000 */
[----:B------:R-:W-:Y:S01]  /*1010*/  PLOP3.LUT P2, PT, PT, PT, UP1, 0x80, 0x8 ;  /* 0x000000000008781c */ /* 0x000fe20003f4f018 */
[----:B------:R-:W-:-:S02]  /*1020*/  UISETP.GT.AND UP1, UPT, UR6, 0xe0, UPT ;  /* 0x000000e00600788c */ /* 0x000fc4000bf24270 */
[----:B-1----:R-:W-:Y:S01]  /*1030*/  @P4 FADD R2, R2, R4 ;  /* 0x0000000402024221 */ /* 0x002fe20000000000 */
[----:B------:R-:W-:-:S03]  /*1040*/  PLOP3.LUT P4, PT, PT, PT, UP0, 0x80, 0x8 ;  /* 0x000000000008781c */ /* 0x000fc60003f8f008 */
[----:B------:R-:W-:Y:S01]  /*1050*/  @P3 FADD R2, R2, R5 ;  /* 0x0000000502023221 */ /* 0x000fe20000000000 */
[----:B------:R-:W-:-:S03]  /*1060*/  PLOP3.LUT P3, PT, PT, PT, UP1, 0x80, 0x8 ;  /* 0x000000000008781c */ /* 0x000fc60003f6f018 */
[----:B------:R-:W-:-:S04]  /*1070*/  @P1 FADD R2, R2, R6 ;  /* 0x0000000602021221 */ /* 0x000fc80000000000 */
[----:B------:R-:W-:-:S04]  /*1080*/  @P2 FADD R2, R2, R7 ;  /* 0x0000000702022221 */ /* 0x000fc80000000000 */
[----:B--2---:R-:W-:-:S04]  /*1090*/  @P4 FADD R2, R2, R8 ;  /* 0x0000000802024221 */ /* 0x004fc80000000000 */
[----:B------:R-:W-:Y:S01]  /*10a0*/  @P3 FADD R2, R2, R9 ;  /* 0x0000000902023221 */ /* 0x000fe20000000000 */
[----:B------:R-:W-:Y:S06]  /*10b0*/  BRA `(.L_x_73) ;  /* 0x0000003000407947 */ /* 0x000fec0003800000 */
.L_x_59:
[----:B------:R-:W0:Y:S01]  /*10c0*/  S2R R0, SR_TID.X ;  /* 0x0000000000007919 */ /* 0x000e220000002100 */
[----:B------:R-:W1:Y:S01]  /*10d0*/  LDC.64 R2, c[0x0][0x380] ;  /* 0x0000e000ff027b82 */ /* 0x000e620000000a00 */
[----:B0-----:R-:W-:-:S05]  /*10e0*/  IMAD.SHL.U32 R4, R0, 0x4, RZ ;  /* 0x0000000400047824 */ /* 0x001fca00078e00ff */
[----:B------:R-:W-:-:S05]  /*10f0*/  IADD3 R5, PT, PT, R4, UR4, RZ ;  /* 0x0000000404057c10 */ /* 0x000fca000fffe0ff */
[----:B-1----:R-:W-:-:S05]  /*1100*/  IMAD.WIDE.U32 R2, R5, 0x4, R2 ;  /* 0x0000000405027825 */ /* 0x002fca00078e0002 */
[----:B------:R-:W2:Y:S04]  /*1110*/  LDG.E.128.CONSTANT R12, desc[UR14][R2.64] ;  /* 0x0000000e020c7981 */ /* 0x000ea8000c1e9d00 */
[----:B------:R-:W3:Y:S04]  /*1120*/  LDG.E.128.CONSTANT R8, desc[UR14][R2.64+0x1000] ;  /* 0x0010000e02087981 */ /* 0x000ee8000c1e9d00 */
[----:B------:R-:W4:Y:S04]  /*1130*/  LDG.E.128.CONSTANT R4, desc[UR14][R2.64+0x2000] ;  /* 0x0020000e02047981 */ /* 0x000f28000c1e9d00 */
[----:B------:R-:W5:Y:S01]  /*1140*/  LDG.E.128.CONSTANT R16, desc[UR14][R2.64+0x3000] ;  /* 0x0030000e02107981 */ /* 0x000f62000c1e9d00 */
[----:B------:R-:W-:-:S04]  /*1150*/  UISETP.GE.U32.AND UP0, UPT, UR7, UR5, UPT ;  /* 0x000000050700728c */ /* 0x000fc8000bf06070 */
[----:B------:R-:W-:Y:S01]  /*1160*/  UISETP.GE.U32.AND.EX UP0, UPT, UR8, UR6, UPT, UP0 ;  /* 0x000000060800728c */ /* 0x000fe2000bf06100 */
        /* <DEDUP_REMOVED lines=15> */
[----:B------:R-:W-:Y:S06]  /*1260*/  BRA.U !UP0, `(.L_x_74) ;  /* 0x0000000908f07547 */ /* 0x000fec000b800000 */
[----:B------:R-:W-:Y:S02]  /*1270*/  UIADD3 UR7, UP0, UPT, UR5, UR4, URZ ;  /* 0x0000000405077290 */ /* 0x000fe4000ff1e0ff */
[----:B------:R-:W-:Y:S01]  /*1280*/  UIADD3 UR11, UP1, UPT, UR12, -0x1000, URZ ;  /* 0xfffff0000c0b7890 */ /* 0x000fe2000ff3e0ff */
[----:B------:R-:W0:Y:S03]  /*1290*/  LDCU UR9, c[0x0][0x384] ;  /* 0x00007080ff0977ac */ /* 0x000e260008000800 */
[----:B------:R-:W-:Y:S01]  /*12a0*/  IADD3 R21, P0, PT, R0, UR7, RZ ;  /* 0x0000000700157c10 */ /* 0x000fe2000ff1e0ff */
[----:B------:R-:W-:Y:S02]  /*12b0*/  UIADD3.X UR8, UPT, UPT, URZ, UR6, URZ, UP0, !UPT ;  /* 0x00000006ff087290 */ /* 0x000fe400087fe4ff */
[----:B------:R-:W-:Y:S02]  /*12c0*/  UIADD3.X UR16, UPT, UPT, UR13, -0x1, URZ, UP1, !UPT ;  /* 0xffffffff0d107890 */ /* 0x000fe40008ffe4ff */
[----:B------:R-:W-:-:S02]  /*12d0*/  UISETP.GT.U32.AND UP0, UPT, UR7, UR11, UPT ;  /* 0x0000000b0700728c */ /* 0x000fc4000bf04070 */
[----:B------:R-:W-:Y:S01]  /*12e0*/  IMAD.X R2, RZ, RZ, UR8, P0 ;  /* 0x00000008ff027e24 */ /* 0x000fe200080e06ff */
[C---:B------:R-:W-:Y:S01]  /*12f0*/  LEA R20, P0, R21.reuse, UR10, 0x2 ;  /* 0x0000000a15147c11 */ /* 0x040fe2000f8010ff */
[----:B------:R-:W-:Y:S02]  /*1300*/  UISETP.GT.U32.AND.EX UP0, UPT, UR8, UR16, UPT, UP0 ;  /* 0x000000100800728c */ /* 0x000fe4000bf04100 */
[----:B------:R-:W-:Y:S01]  /*1310*/  IMAD.U32 R24, RZ, RZ, UR8 ;  /* 0x00000008ff187e24 */ /* 0x000fe2000f8e00ff */
[----:B------:R-:W-:Y:S01]  /*1320*/  UMOV UR6, UR7 ;  /* 0x0000000700067c82 */ /* 0x000fe20008000000 */
[----:B------:R-:W-:Y:S01]  /*1330*/  UMOV UR4, URZ ;  /* 0x000000ff00047c82 */ /* 0x000fe20008000000 */
[----:B0-----:R-:W-:Y:S02]  /*1340*/  LEA.HI.X R21, R21, UR9, R2, 0x2, P0 ;  /* 0x0000000915157c11 */ /* 0x001fe400080f1402 */
[----:B------:R-:W-:Y:S01]  /*1350*/  MOV R2, UR7 ;  /* 0x0000000700027c02 */ /* 0x000fe20008000f00 */
[----:B------:R-:W-:Y:S01]  /*1360*/  UMOV UR7, UR8 ;  /* 0x0000000800077c82 */ /* 0x000fe20008000000 */
[----:B------:R-:W-:Y:S05]  /*1370*/  BRA.U UP0, `(.L_x_75) ;  /* 0x0000000100bc7547 */ /* 0x000fea000b800000 */
[----:B------:R-:W0:Y:S01]  /*1380*/  LDCU.64 UR8, c[0x0][0x380] ;  /* 0x00007000ff0877ac */ /* 0x000e220008000a00 */
[----:B------:R-:W1:Y:S01]  /*1390*/  LDCU.64 UR12, c[0x0][0x3b8] ;  /* 0x00007700ff0c77ac */ /* 0x000e620008000a00 */
[----:B------:R-:W-:Y:S01]  /*13a0*/  NOP ;  /* 0x0000000000007918 */ /* 0x000fe20000000000 */
.L_x_76:
[----:B------:R-:W-:Y:S01]  /*13b0*/  SHF.L.U32 R5, R0, 0x2, RZ ;  /* 0x0000000200057819 */ /* 0x000fe200000006ff */
[----:B0-----:R-:W-:-:S03]  /*13c0*/  UMOV UR10, UR8 ;  /* 0x00000008000a7c82 */ /* 0x001fc60008000000 */
[----:B------:R-:W-:-:S04]  /*13d0*/  IADD3 R4, P0, PT, R5, R2, RZ ;  /* 0x0000000205047210 */ /* 0x000fc80007f1e0ff */
[----:B------:R-:W-:Y:S02]  /*13e0*/  IADD3.X R5, PT, PT, RZ, R24, RZ, P0, !PT ;  /* 0x00000018ff057210 */ /* 0x000fe400007fe4ff */
[----:B------:R-:W-:-:S04]  /*13f0*/  LEA R22, P0, R4, UR10, 0x2 ;  /* 0x0000000a04167c11 */ /* 0x000fc8000f8010ff */
[----:B------:R-:W-:-:S05]  /*1400*/  LEA.HI.X R23, R4, UR9, R5, 0x2, P0 ;  /* 0x0000000904177c11 */ /* 0x000fca00080f1405 */
[----:B------:R-:W2:Y:S04]  /*1410*/  LDG.E.128.CONSTANT R4, desc[UR14][R22.64] ;  /* 0x0000000e16047981 */ /* 0x000ea8000c1e9d00 */
[----:B------:R-:W3:Y:S04]  /*1420*/  LDG.E.128.CONSTANT R8, desc[UR14][R22.64+0x1000] ;  /* 0x0010000e16087981 */ /* 0x000ee8000c1e9d00 */
[----:B------:R-:W4:Y:S04]  /*1430*/  LDG.E.128.CONSTANT R12, desc[UR14][R22.64+0x2000] ;  /* 0x0020000e160c7981 */ /* 0x000f28000c1e9d00 */
[----:B------:R-:W5:Y:S01]  /*1440*/  LDG.E.128.CONSTANT R16, desc[UR14][R22.64+0x3000] ;  /* 0x0030000e16107981 */ /* 0x000f62000c1e9d00 */
[----:B------:R-:W-:-:S02]  /*1450*/  USHF.R.S32.HI UR18, URZ, 0x1f, UR5 ;  /* 0x0000001fff127899 */ /* 0x000fc40008011405 */
[----:B------:R-:W-:Y:S02]  /*1460*/  UIADD3 UR6, UP0, UPT, UR5, UR6, URZ ;  /* 0x0000000605067290 */ /* 0x000fe4000ff1e0ff */
[----:B------:R-:W-:Y:S02]  /*1470*/  USHF.L.U64.HI UR19, UR5, 0x2, UR18 ;  /* 0x0000000205137899 */ /* 0x000fe40008010212 */
[----:B------:R-:W-:Y:S01]  /*1480*/  UIADD3.X UR7, UPT, UPT, UR18, UR7, URZ, UP0, !UPT ;  /* 0x0000000712077290 */ /* 0x000fe200087fe4ff */
[----:B--2---:R-:W-:Y:S01]  /*1490*/  FADD R3, R4, R3 ;  /* 0x0000000304037221 */ /* 0x004fe20000000000 */
[----:B------:R-:W-:Y:S01]  /*14a0*/  FADD R4, R5, R6 ;  /* 0x0000000605047221 */ /* 0x000fe20000000000 */
[----:B------:R-:W-:Y:S02]  /*14b0*/  IMAD.U32 R5, RZ, RZ, UR5 ;  /* 0x00000005ff057e24 */ /* 0x000fe4000f8e00ff */
[----:B---3--:R-:W-:Y:S01]  /*14c0*/  FADD R9, R9, R10 ;  /* 0x0000000a09097221 */ /* 0x008fe20000000000 */
[----:B------:R-:W-:Y:S01]  /*14d0*/  FADD R3, R3, R4 ;  /* 0x0000000403037221 */ /* 0x000fe20000000000 */
[----:B-1----:R-:W-:Y:S01]  /*14e0*/  IADD3 R4, P1, PT, -R2, UR12, RZ ;  /* 0x0000000c02047c10 */ /* 0x002fe2000ff3e1ff */
[----:B------:R-:W-:Y:S01]  /*14f0*/  FADD R6, R7, R8 ;  /* 0x0000000807067221 */ /* 0x000fe20000000000 */
[----:B----4-:R-:W-:Y:S01]  /*1500*/  FADD R13, R13, R14 ;  /* 0x0000000e0d0d7221 */ /* 0x010fe20000000000 */
[----:B------:R-:W-:Y:S01]  /*1510*/  FADD R10, R11, R12 ;  /* 0x0000000c0b0a7221 */ /* 0x000fe20000000000 */
[----:B------:R-:W-:Y:S01]  /*1520*/  ISETP.GE.U32.AND P0, PT, R4, UR5, PT ;  /* 0x0000000504007c0c */ /* 0x000fe2000bf06070 */
[----:B------:R-:W-:Y:S01]  /*1530*/  FADD R6, R6, R9 ;  /* 0x0000000906067221 */ /* 0x000fe20000000000 */
[----:B------:R-:W-:Y:S01]  /*1540*/  IADD3.X R4, PT, PT, ~R24, UR13, RZ, P1, !PT ;  /* 0x0000000d18047c10 */ /* 0x000fe20008ffe5ff */
[----:B-----5:R-:W-:Y:S01]  /*1550*/  FADD R14, R15, R16 ;  /* 0x000000100f0e7221 */ /* 0x020fe20000000000 */
[----:B------:R-:W-:Y:S01]  /*1560*/  FADD R17, R17, R18 ;  /* 0x0000001211117221 */ /* 0x000fe20000000000 */
[----:B------:R-:W-:Y:S01]  /*1570*/  FADD R10, R10, R13 ;  /* 0x0000000d0a0a7221 */ /* 0x000fe20000000000 */
[----:B------:R-:W-:Y:S01]  /*1580*/  ISETP.GE.U32.AND.EX P0, PT, R4, UR18, PT, P0 ;  /* 0x0000001204007c0c */ /* 0x000fe2000bf06100 */
[----:B------:R-:W-:Y:S01]  /*1590*/  FADD R3, R3, R6 ;  /* 0x0000000603037221 */ /* 0x000fe20000000000 */
[----:B------:R-:W-:Y:S01]  /*15a0*/  FADD R17, R14, R17 ;  /* 0x000000110e117221 */ /* 0x000fe20000000000 */
[----:B------:R-:W-:-:S03]  /*15b0*/  LEA R20, P2, R5, R20, 0x2 ;  /* 0x0000001405147211 */ /* 0x000fc600078410ff */
[----:B------:R-:W-:Y:S01]  /*15c0*/  FADD R10, R10, R17 ;  /* 0x000000110a0a7221 */ /* 0x000fe20000000000 */
[----:B------:R-:W-:-:S03]  /*15d0*/  IADD3.X R21, PT, PT, R21, UR19, RZ, P2, !PT ;  /* 0x0000001315157c10 */ /* 0x000fc600097fe4ff */
[----:B------:R-:W-:-:S04]  /*15e0*/  FADD R3, R3, R10 ;  /* 0x0000000a03037221 */ /* 0x000fc80000000000 */
[----:B------:R-:W-:Y:S01]  /*15f0*/  FADD R3, R19, R3 ;  /* 0x0000000313037221 */ /* 0x000fe20000000000 */
[----:B------:R-:W-:Y:S06]  /*1600*/  @!P0 BRA `(.L_x_74) ;  /* 0x0000000800088947 */ /* 0x000fec0003800000 */
[----:B------:R-:W-:Y:S01]  /*1610*/  IADD3 R2, P0, PT, R2, UR5, RZ ;  /* 0x0000000502027c10 */ /* 0x000fe2000ff1e0ff */
[----:B------:R-:W-:-:S03]  /*1620*/  UIADD3 UR4, UPT, UPT, UR4, 0x1, URZ ;  /* 0x0000000104047890 */ /* 0x000fc6000fffe0ff */
[----:B------:R-:W-:Y:S02]  /*1630*/  IADD3.X R24, PT, PT, R24, UR18, RZ, P0, !PT ;  /* 0x0000001218187c10 */ /* 0x000fe400087fe4ff */
[----:B------:R-:W-:-:S04]  /*1640*/  ISETP.GT.U32.AND P0, PT, R2, UR11, PT ;  /* 0x0000000b02007c0c */ /* 0x000fc8000bf04070 */
[----:B------:R-:W-:-:S13]  /*1650*/  ISETP.GT.U32.AND.EX P0, PT, R24, UR16, PT, P0 ;  /* 0x0000001018007c0c */ /* 0x000fda000bf04100 */
[----:B------:R-:W-:Y:S05]  /*1660*/  @!P0 BRA `(.L_x_76) ;  /* 0xfffffffc00508947 */ /* 0x000fea000383ffff */
.L_x_75:
[----:B------:R-:W-:-:S04]  /*1670*/  ISETP.GE.U32.AND P0, PT, R2, UR12, PT ;  /* 0x0000000c02007c0c */ /* 0x000fc8000bf06070 */
[----:B------:R-:W-:-:S13]  /*1680*/  ISETP.GE.U32.AND.EX P0, PT, R24, UR13, PT, P0 ;  /* 0x0000000d18007c0c */ /* 0x000fda000bf06100 */
[----:B------:R-:W-:Y:S05]  /*1690*/  @P0 BRA `(.L_x_74) ;  /* 0x0000000400e40947 */ /* 0x000fea0003800000 */
[----:B------:R-:W-:Y:S01]  /*16a0*/  IADD3 R7, PT, PT, -R2, UR12, RZ ;  /* 0x0000000c02077c10 */ /* 0x000fe2000fffe1ff */
[----:B------:R-:W-:Y:S03]  /*16b0*/  BSSY.RECONVERGENT B1, `(.L_x_74) ;  /* 0x0000077000017945 */ /* 0x000fe60003800200 */
[----:B------:R-:W-:-:S13]  /*16c0*/  ISETP.GE.AND P0, PT, R0, R7, PT ;  /* 0x000000070000720c */ /* 0x000fda0003f06270 */
[----:B------:R-:W-:Y:S05]  /*16d0*/  @P0 BRA `(.L_x_77) ;  /* 0x0000000400d00947 */ /* 0x000fea0003800000 */
[----:B------:R-:W0:Y:S01]  /*16e0*/  LDC R5, c[0x0][0x3c0] ;  /* 0x0000f000ff057b82 */ /* 0x000e220000000800 */
[----:B------:R-:W-:Y:S01]  /*16f0*/  LOP3.LUT R2, RZ, R0, RZ, 0x33, !PT ;  /* 0x00000000ff027212 */ /* 0x000fe200078e33ff */
[----:B------:R-:W-:Y:S01]  /*1700*/  USHF.L.U32 UR8, UR17, 0xc, URZ ;  /* 0x0000000c11087899 */ /* 0x000fe200080006ff */
[----:B------:R-:W-:Y:S02]  /*1710*/  BSSY.RECONVERGENT B2, `(.L_x_78) ;  /* 0x0000019000027945 */ /* 0x000fe40003800200 */
[----:B------:R-:W-:-:S03]  /*1720*/  IADD3 R4, PT, PT, R2, UR12, RZ ;  /* 0x0000000c02047c10 */ /* 0x000fc6000fffe0ff */
[----:B------:R-:W-:Y:S02]  /*1730*/  MOV R9, UR8 ;  /* 0x0000000800097c02 */ /* 0x000fe40008000f00 */
[C---:B------:R-:W-:Y:S02]  /*1740*/  LOP3.LUT R6, R4.reuse, 0x300, RZ, 0xc0, !PT ;  /* 0x0000030004067812 */ /* 0x040fe400078ec0ff */
[----:B------:R-:W-:Y:S02]  /*1750*/  IADD3 R2, PT, PT, R4, -UR5, -R9 ;  /* 0x8000000504027c10 */ /* 0x000fe4000fffe809 */
[----:B------:R-:W-:Y:S02]  /*1760*/  ISETP.NE.AND P0, PT, R6, 0x300, PT ;  /* 0x000003000600780c */ /* 0x000fe40003f05270 */
[----:B------:R-:W-:Y:S01]  /*1770*/  LEA.HI R4, R4, 0x1, RZ, 0x18 ;  /* 0x0000000104047811 */ /* 0x000fe200078fc0ff */
[----:B0-----:R-:W-:-:S04]  /*1780*/  IMAD R5, R5, UR4, RZ ;  /* 0x0000000405057c24 */ /* 0x001fc8000f8e02ff */
[----:B------:R-:W-:-:S05]  /*1790*/  IMAD R2, R5, -0x1000, R2 ;  /* 0xfffff00005027824 */ /* 0x000fca00078e0202 */
[----:B------:R-:W-:Y:S01]  /*17a0*/  ISETP.GE.U32.AND P1, PT, R2, 0x300, PT ;  /* 0x000003000200780c */ /* 0x000fe20003f26070 */
[----:B------:R-:W-:Y:S01]  /*17b0*/  IMAD.MOV.U32 R2, RZ, RZ, R0 ;  /* 0x000000ffff027224 */ /* 0x000fe200078e0000 */
[----:B------:R-:W-:Y:S11]  /*17c0*/  @!P0 BRA `(.L_x_79) ;  /* 0x0000000000348947 */ /* 0x000ff60003800000 */
[----:B------:R-:W-:Y:S02]  /*17d0*/  LOP3.LUT R4, R4, 0x3, RZ, 0xc0, !PT ;  /* 0x0000000304047812 */ /* 0x000fe400078ec0ff */
[----:B------:R-:W-:Y:S02]  /*17e0*/  MOV R2, R0 ;  /* 0x0000000000027202 */ /* 0x000fe40000000f00 */
[----:B------:R-:W-:-:S07]  /*17f0*/  IADD3 R6, PT, PT, -R4, RZ, RZ ;  /* 0x000000ff04067210 */ /* 0x000fce0007ffe1ff */
.L_x_80:
        /* <DEDUP_REMOVED lines=8> */
[----:B--2---:R-:W-:-:S10]  /*1880*/  FADD R3, R4, R3 ;  /* 0x0000000304037221 */ /* 0x004fd40000000000 */
[----:B------:R-:W-:Y:S05]  /*1890*/  @P0 BRA `(.L_x_80) ;  /* 0xfffffffc00d80947 */ /* 0x000fea000383ffff */
.L_x_79:
[----:B------:R-:W-:Y:S05]  /*18a0*/  BSYNC.RECONVERGENT B2 ;  /* 0x0000000000027941 */ /* 0x000fea0003800200 */
.L_x_78:
[----:B------:R-:W-:Y:S05]  /*18b0*/  @!P1 BRA `(.L_x_77) ;  /* 0x0000000400589947 */ /* 0x000fea0003800000 */
[----:B------:R-:W-:Y:S01]  /*18c0*/  IADD3 R8, PT, PT, R7, -R2, RZ ;  /* 0x8000000207087210 */ /* 0x000fe20007ffe0ff */
[----:B------:R-:W-:Y:S01]  /*18d0*/  BSSY.RECONVERGENT B2, `(.L_x_81) ;  /* 0x000002f000027945 */ /* 0x000fe20003800200 */
[----:B------:R-:W-:Y:S02]  /*18e0*/  IADD3 R5, P0, PT, R2, UR6, RZ ;  /* 0x0000000602057c10 */ /* 0x000fe4000ff1e0ff */
[----:B------:R-:W-:-:S03]  /*18f0*/  ISETP.GT.AND P1, PT, R8, 0xc00, PT ;  /* 0x00000c000800780c */ /* 0x000fc60003f24270 */
[----:B------:R-:W-:Y:S01]  /*1900*/  IMAD.X R6, RZ, RZ, UR7, P0 ;  /* 0x00000007ff067e24 */ /* 0x000fe200080e06ff */
[----:B------:R-:W-:-:S04]  /*1910*/  LEA R4, P0, R5, UR10, 0x2 ;  /* 0x0000000a05047c11 */ /* 0x000fc8000f8010ff */
[----:B------:R-:W-:Y:S02]  /*1920*/  LEA.HI.X R5, R5, UR9, R6, 0x2, P0 ;  /* 0x0000000905057c11 */ /* 0x000fe400080f1406 */
[----:B------:R-:W-:-:S03]  /*1930*/  PLOP3.LUT P0, PT, PT, PT, PT, 0x80, 0x8 ;  /* 0x000000000008781c */ /* 0x000fc60003f0f070 */
[----:B------:R-:W-:Y:S10]  /*1940*/  @!P1 BRA `(.L_x_82) ;  /* 0x00000000009c9947 */ /* 0x000ff40003800000 */
[----:B------:R-:W-:Y:S02]  /*1950*/  PLOP3.LUT P0, PT, PT, PT, PT, 0x8, 0x80 ;  /* 0x000000000080781c */ /* 0x000fe40003f0e170 */
[----:B------:R-:W-:-:S11]  /*1960*/  IADD3 R9, PT, PT, R7, -0xc00, RZ ;  /* 0xfffff40007097810 */ /* 0x000fd60007ffe0ff */
.L_x_83:
[----:B------:R-:W2:Y:S04]  /*1970*/  LDG.E.CONSTANT R18, desc[UR14][R4.64] ;  /* 0x0000000e04127981 */ /* 0x000ea8000c1e9900 */
[----:B------:R-:W3:Y:S04]  /*1980*/  LDG.E.CONSTANT R17, desc[UR14][R4.64+0x400] ;  /* 0x0004000e04117981 */ /* 0x000ee8000c1e9900 */
        /* <DEDUP_REMOVED lines=14> */
[----:B------:R-:W-:-:S04]  /*1a70*/  IADD3 R2, PT, PT, R2, 0x1000, RZ ;  /* 0x0000100002027810 */ /* 0x000fc80007ffe0ff */
[----:B------:R-:W-:Y:S02]  /*1a80*/  ISETP.GE.AND P1, PT, R2, R9, PT ;  /* 0x000000090200720c */ /* 0x000fe40003f26270 */
[----:B0-----:R-:W-:-:S05]  /*1a90*/  IADD3 R4, P2, PT, R4, 0x4000, RZ ;  /* 0x0000400004047810 */ /* 0x001fca0007f5e0ff */
[----:B------:R-:W-:Y:S02]  /*1aa0*/  IMAD.X R5, RZ, RZ, R5, P2 ;  /* 0x000000ffff057224 */ /* 0x000fe400010e0605 */
[----:B--2---:R-:W-:-:S04]  /*1ab0*/  FADD R18, R18, R3 ;  /* 0x0000000312127221 */ /* 0x004fc80000000000 */
        /* <DEDUP_REMOVED lines=16> */
.L_x_82:
[----:B------:R-:W-:Y:S05]  /*1bc0*/  BSYNC.RECONVERGENT B2 ;  /* 0x0000000000027941 */ /* 0x000fea0003800200 */
.L_x_81:
[----:B------:R-:W-:Y:S01]  /*1bd0*/  IADD3 R6, PT, PT, R7, -R2, RZ ;  /* 0x8000000207067210 */ /* 0x000fe20007ffe0ff */
[----:B------:R-:W-:Y:S03]  /*1be0*/  BSSY.RECONVERGENT B2, `(.L_x_84) ;  /* 0x0000019000027945 */ /* 0x000fe60003800200 */
[----:B------:R-:W-:-:S13]  /*1bf0*/  ISETP.GT.AND P1, PT, R6, 0x400, PT ;  /* 0x000004000600780c */ /* 0x000fda0003f24270 */
[----:B------:R-:W-:Y:S05]  /*1c00*/  @!P1 BRA `(.L_x_85) ;  /* 0x0000000000589947 */ /* 0x000fea0003800000 */
[----:B------:R-:W2:Y:S04]  /*1c10*/  LDG.E.CONSTANT R6, desc[UR14][R4.64] ;  /* 0x0000000e04067981 */ /* 0x000ea8000c1e9900 */
[----:B------:R-:W3:Y:S04]  /*1c20*/  LDG.E.CONSTANT R9, desc[UR14][R4.64+0x400] ;  /* 0x0004000e04097981 */ /* 0x000ee8000c1e9900 */
[----:B------:R-:W4:Y:S04]  /*1c30*/  LDG.E.CONSTANT R11, desc[UR14][R4.64+0x800] ;  /* 0x0008000e040b7981 */ /* 0x000f28000c1e9900 */
[----:B------:R-:W5:Y:S04]  /*1c40*/  LDG.E.CONSTANT R13, desc[UR14][R4.64+0xc00] ;  /* 0x000c000e040d7981 */ /* 0x000f68000c1e9900 */
[----:B------:R-:W5:Y:S04]  /*1c50*/  LDG.E.CONSTANT R15, desc[UR14][R4.64+0x1000] ;  /* 0x0010000e040f7981 */ /* 0x000f68000c1e9900 */
[----:B------:R-:W5:Y:S04]  /*1c60*/  LDG.E.CONSTANT R17, desc[UR14][R4.64+0x1400] ;  /* 0x0014000e04117981 */ /* 0x000f68000c1e9900 */
[----:B------:R-:W5:Y:S04]  /*1c70*/  LDG.E.CONSTANT R19, desc[UR14][R4.64+0x1800] ;  /* 0x0018000e04137981 */ /* 0x000f68000c1e9900 */
[----:B------:R0:W5:Y:S01]  /*1c80*/  LDG.E.CONSTANT R21, desc[UR14][R4.64+0x1c00] ;  /* 0x001c000e04157981 */ /* 0x000162000c1e9900 */
[----:B------:R-:W-:Y:S01]  /*1c90*/  IADD3 R8, P1, PT, R4, 0x2000, RZ ;  /* 0x0000200004087810 */ /* 0x000fe20007f3e0ff */
[----:B------:R-:W-:Y:S01]  /*1ca0*/  VIADD R2, R2, 0x800 ;  /* 0x0000080002027836 */ /* 0x000fe20000000000 */
[----:B------:R-:W-:-:S02]  /*1cb0*/  PLOP3.LUT P0, PT, PT, PT, PT, 0x8, 0x80 ;  /* 0x000000000080781c */ /* 0x000fc40003f0e170 */
[----:B0-----:R-:W-:Y:S01]  /*1cc0*/  MOV R4, R8 ;  /* 0x0000000800047202 */ /* 0x001fe20000000f00 */
[----:B--2---:R-:W-:-:S04]  /*1cd0*/  FADD R6, R3, R6 ;  /* 0x0000000603067221 */ /* 0x004fc80000000000 */
[----:B---3--:R-:W-:Y:S01]  /*1ce0*/  FADD R6, R6, R9 ;  /* 0x0000000906067221 */ /* 0x008fe20000000000 */
[----:B------:R-:W-:-:S03]  /*1cf0*/  IADD3.X R9, PT, PT, RZ, R5, RZ, P1, !PT ;  /* 0x00000005ff097210 */ /* 0x000fc60000ffe4ff */
[----:B----4-:R-:W-:Y:S01]  /*1d00*/  FADD R6, R6, R11 ;  /* 0x0000000b06067221 */ /* 0x010fe20000000000 */
[----:B------:R-:W-:-:S03]  /*1d10*/  MOV R5, R9 ;  /* 0x0000000900057202 */ /* 0x000fc60000000f00 */
[----:B-----5:R-:W-:-:S04]  /*1d20*/  FADD R6, R6, R13 ;  /* 0x0000000d06067221 */ /* 0x020fc80000000000 */
[----:B------:R-:W-:-:S04]  /*1d30*/  FADD R6, R6, R15 ;  /* 0x0000000f06067221 */ /* 0x000fc80000000000 */
[----:B------:R-:W-:-:S04]  /*1d40*/  FADD R6, R6, R17 ;  /* 0x0000001106067221 */ /* 0x000fc80000000000 */
[----:B------:R-:W-:-:S04]  /*1d50*/  FADD R6, R6, R19 ;  /* 0x0000001306067221 */ /* 0x000fc80000000000 */
[----:B------:R-:W-:-:S07]  /*1d60*/  FADD R3, R6, R21 ;  /* 0x0000001506037221 */ /* 0x000fce0000000000 */
.L_x_85:
[----:B------:R-:W-:Y:S05]  /*1d70*/  BSYNC.RECONVERGENT B2 ;  /* 0x0000000000027941 */ /* 0x000fea0003800200 */
.L_x_84:
[----:B------:R-:W-:-:S13]  /*1d80*/  ISETP.LT.OR P0, PT, R2, R7, P0 ;  /* 0x000000070200720c */ /* 0x000fda0000701670 */
[----:B------:R-:W-:Y:S05]  /*1d90*/  @!P0 BRA `(.L_x_77) ;  /* 0x0000000000208947 */ /* 0x000fea0003800000 */
[----:B------:R-:W2:Y:S04]  /*1da0*/  LDG.E.CONSTANT R2, desc[UR14][R4.64] ;  /* 0x0000000e04027981 */ /* 0x000ea8000c1e9900 */
[----:B------:R-:W3:Y:S04]  /*1db0*/  LDG.E.CONSTANT R7, desc[UR14][R4.64+0x400] ;  /* 0x0004000e04077981 */ /* 0x000ee8000c1e9900 */
[----:B------:R-:W4:Y:S04]  /*1dc0*/  LDG.E.CONSTANT R9, desc[UR14][R4.64+0x800] ;  /* 0x0008000e04097981 */ /* 0x000f28000c1e9900 */
[----:B------:R-:W5:Y:S01]  /*1dd0*/  LDG.E.CONSTANT R11, desc[UR14][R4.64+0xc00] ;  /* 0x000c000e040b7981 */ /* 0x000f62000c1e9900 */
[----:B--2---:R-:W-:-:S04]  /*1de0*/  FADD R2, R3, R2 ;  /* 0x0000000203027221 */ /* 0x004fc80000000000 */
[----:B---3--:R-:W-:-:S04]  /*1df0*/  FADD R2, R2, R7 ;  /* 0x0000000702027221 */ /* 0x008fc80000000000 */
[----:B----4-:R-:W-:-:S04]  /*1e00*/  FADD R2, R2, R9 ;  /* 0x0000000902027221 */ /* 0x010fc80000000000 */
[----:B-----5:R-:W-:-:S07]  /*1e10*/  FADD R3, R2, R11 ;  /* 0x0000000b02037221 */ /* 0x020fce0000000000 */
.L_x_77:
[----:B------:R-:W-:Y:S05]  /*1e20*/  BSYNC.RECONVERGENT B1 ;  /* 0x0000000000017941 */ /* 0x000fea0003800200 */
.L_x_74:
[----:B------:R-:W0:Y:S01]  /*1e30*/  SHFL.DOWN P0, R4, R3, 0x1, 0x1f ;  /* 0x08201f0003047f89 */ /* 0x000e220000000000 */
        /* <DEDUP_REMOVED lines=24> */
[----:B---3--:R-:W0:Y:S04]  /*1fc0*/  LDS R3, [UR4+0xc] ;  /* 0x00000c04ff037984 */ /* 0x008e280008000800 */
        /* <DEDUP_REMOVED lines=10> */
.L_x_58:
[----:B------:R-:W0:Y:S01]  /*2070*/  LDCU.64 UR12, c[0x0][0x3b8] ;  /* 0x00007700ff0c77ac */ /* 0x000e220008000a00 */
[----:B------:R-:W-:-:S04]  /*2080*/  USHF.L.U32 UR6, UR17, 0xc, URZ ;  /* 0x0000000c11067899 */ /* 0x000fc800080006ff */
        /* <DEDUP_REMOVED lines=10> */
[----:B0-----:R-:W-:Y:S02]  /*2130*/  ISETP.GE.AND P0, PT, R0, UR7, PT ;  /* 0x0000000700007c0c */ /* 0x001fe4000bf06270 */
[----:B------:R-:W-:-:S11]  /*2140*/  MOV R7, R0 ;  /* 0x0000000000077202 */ /* 0x000fd60000000f00 */
[----:B-1----:R-:W-:Y:S05]  /*2150*/  @P0 BRA `(.L_x_88) ;  /* 0x0000000000140947 */ /* 0x002fea0003800000 */
[----:B------:R-:W0:Y:S01]  /*2160*/  LDC.64 R2, c[0x0][0x380] ;  /* 0x0000e000ff027b82 */ /* 0x000e220000000a00 */
[----:B------:R-:W-:-:S04]  /*2170*/  VIADD R5, R0, UR6 ;  /* 0x0000000600057c36 */ /* 0x000fc80008000000 */
[----:B0-----:R-:W-:-:S05]  /*2180*/  IMAD.WIDE.U32 R2, R5, 0x4, R2 ;  /* 0x0000000405027825 */ /* 0x001fca00078e0002 */
[----:B------:R0:W5:Y:S01]  /*2190*/  LDG.E.CONSTANT R6, desc[UR14][R2.64] ;  /* 0x0000000e02067981 */ /* 0x000162000c1e9900 */
[----:B------:R-:W-:-:S07]  /*21a0*/  IADD3 R7, PT, PT, R0, 0x100, RZ ;  /* 0x0000010000077810 */ /* 0x000fce0007ffe0ff */
.L_x_88:
[----:B------:R-:W-:Y:S05]  /*21b0*/  BSYNC.RECONVERGENT B1 ;  /* 0x0000000000017941 */ /* 0x000fea0003800200 */
.L_x_87:
        /* <DEDUP_REMOVED lines=12> */
[----:B------:R-:W-:Y:S02]  /*2280*/  IADD3 R8, P1, PT, R7, UR6, RZ ;  /* 0x0000000607087c10 */ /* 0x000fe4000ff3e0ff */
[----:B------:R-:W-:Y:S02]  /*2290*/  LEA.HI R2, R2, 0x1, RZ, 0x18 ;  /* 0x0000000102027811 */ /* 0x000fe400078fc0ff */
[----:B------:R-:W-:Y:S02]  /*22a0*/  LEA R5, P2, R8, UR10, 0x2 ;  /* 0x0000000a08057c11 */ /* 0x000fe4000f8410ff */
[----:B------:R-:W-:Y:S02]  /*22b0*/  IADD3.X R3, PT, PT, RZ, RZ, RZ, P1, !PT ;  /* 0x000000ffff037210 */ /* 0x000fe40000ffe4ff */
[----:B------:R-:W-:-:S04]  /*22c0*/  LOP3.LUT R2, R2, 0x3, RZ, 0xc0, !PT ;  /* 0x0000000302027812 */ /* 0x000fc800078ec0ff */
[----:B------:R-:W-:Y:S02]  /*22d0*/  IADD3 R4, PT, PT, -R2, RZ, RZ ;  /* 0x000000ff02047210 */ /* 0x000fe40007ffe1ff */
[----:B0-----:R-:W-:-:S07]  /*22e0*/  LEA.HI.X R8, R8, UR4, R3, 0x2, P2 ;  /* 0x0000000408087c11 */ /* 0x001fce00090f1403 */
.L_x_93:
[----:B------:R-:W-:Y:S01]  /*22f0*/  MOV R3, R8 ;  /* 0x0000000800037202 */ /* 0x000fe20000000f00 */
[----:B------:R-:W-:-:S05]  /*2300*/  IMAD.MOV.U32 R2, RZ, RZ, R5 ;  /* 0x000000ffff027224 */ /* 0x000fca00078e0005 */
        /* <DEDUP_REMOVED lines=8> */
.L_x_92:
[----:B------:R-:W-:Y:S05]  /*2390*/  BSYNC.RECONVERGENT B2 ;  /* 0x0000000000027941 */ /* 0x000fea0003800200 */
.L_x_91:
[----:B------:R-:W-:Y:S05]  /*23a0*/  @!P0 BRA `(.L_x_90) ;  /* 0x0000000400bc8947 */ /* 0x000fea0003800000 */
[----:B------:R-:W-:Y:S01]  /*23b0*/  IADD3 R2, PT, PT, -R7, UR7, RZ ;  /* 0x0000000707027c10 */ /* 0x000fe2000fffe1ff */
[----:B------:R-:W-:Y:S01]  /*23c0*/  BSSY.RECONVERGENT B2, `(.L_x_94) ;  /* 0x000003d000027945 */ /* 0x000fe20003800200 */
[----:B------:R-:W-:Y:S02]  /*23d0*/  PLOP3.LUT P0, PT, PT, PT, PT, 0x80, 0x8 ;  /* 0x000000000008781c */ /* 0x000fe40003f0f070 */
[----:B------:R-:W-:-:S13]  /*23e0*/  ISETP.GT.AND P1, PT, R2, 0xc00, PT ;  /* 0x00000c000200780c */ /* 0x000fda0003f24270 */
[----:B------:R-:W-:Y:S05]  /*23f0*/  @!P1 BRA `(.L_x_95) ;  /* 0x0000000000e49947 */ /* 0x000fea0003800000 */
[----:B------:R-:W-:Y:S02]  /*2400*/  MOV R8, UR7 ;  /* 0x0000000700087c02 */ /* 0x000fe40008000f00 */
[----:B------:R-:W-:-:S03]  /*2410*/  PLOP3.LUT P0, PT, PT, PT, PT, 0x8, 0x80 ;  /* 0x000000000080781c */ /* 0x000fc60003f0e170 */
[----:B------:R-:W-:-:S10]  /*2420*/  VIADD R8, R8, 0xfffff400 ;  /* 0xfffff40008087836 */ /* 0x000fd40000000000 */
.L_x_96:
[----:B------:R-:W-:-:S04]  /*2430*/  IADD3 R2, P1, PT, R7, UR6, RZ ;  /* 0x0000000607027c10 */ /* 0x000fc8000ff3e0ff */
[----:B------:R-:W-:Y:S02]  /*2440*/  LEA.HI.X.SX32 R3, R7, RZ, 0x1, P1 ;  /* 0x000000ff07037211 */ /* 0x000fe400008f0eff */
[----:B------:R-:W-:-:S04]  /*2450*/  LEA R4, P1, R2, UR10, 0x2 ;  /* 0x0000000a02047c11 */ /* 0x000fc8000f8210ff */
[----:B------:R-:W-:Y:S02]  /*2460*/  LEA.HI.X R5, R2, UR5, R3, 0x2, P1 ;  /* 0x0000000502057c11 */ /* 0x000fe400088f1403 */
[----:B------:R-:W-:-:S03]  /*2470*/  IADD3 R2, PT, PT, R7, 0x400, RZ ;  /* 0x0000040007027810 */ /* 0x000fc60007ffe0ff */
        /* <DEDUP_REMOVED lines=49> */
.L_x_95:
[----:B------:R-:W-:Y:S05]  /*2790*/  BSYNC.RECONVERGENT B2 ;  /* 0x0000000000027941 */ /* 0x000fea0003800200 */
.L_x_94:
        /* <DEDUP_REMOVED lines=8> */
[----:B0-----:R-:W-:Y:S02]  /*2820*/  LEA.HI.X R3, R4, UR4, R3, 0x2, P0 ;  /* 0x0000000404037c11 */ /* 0x001fe400080f1403 */
        /* <DEDUP_REMOVED lines=13> */
[----:B------:R-:W-:Y:S01]  /*2900*/  PLOP3.LUT P0, PT, PT, PT, PT, 0x8, 0x80 ;  /* 0x000000000080781c */ /* 0x000fe20003f0e170 */
[----:B------:R-:W-:-:S02]  /*2910*/  VIADD R7, R7, 0x800 ;  /* 0x0000080007077836 */ /* 0x000fc40000000000 */
        /* <DEDUP_REMOVED lines=8> */
.L_x_98:
[----:B------:R-:W-:Y:S05]  /*29a0*/  BSYNC.RECONVERGENT B2 ;  /* 0x0000000000027941 */ /* 0x000fea0003800200 */
.L_x_97:
        /* <DEDUP_REMOVED lines=15> */
.L_x_90:
[----:B------:R-:W-:Y:S05]  /*2aa0*/  BSYNC.RECONVERGENT B1 ;  /* 0x0000000000017941 */ /* 0x000fea0003800200 */
.L_x_89:
        /* <DEDUP_REMOVED lines=27> */
[----:B--2---:R-:W0:Y:S04]  /*2c60*/  LDS R3, [UR4+0xc] ;  /* 0x00000c04ff037984 */ /* 0x004e280008000800 */
        /* <DEDUP_REMOVED lines=10> */
.L_x_99:
        /* <DEDUP_REMOVED lines=41> */
[----:B-1----:R-:W0:Y:S04]  /*2fa0*/  LDS R3, [UR4+0xc] ;  /* 0x00000c04ff037984 */ /* 0x002e280008000800 */
[----:B------:R-:W1:Y:S04]  /*2fb0*/  LDS.128 R4, [UR4+0x10] ;  /* 0x00001004ff047984 */ /* 0x000e680008000c00 */
[----:B------:R-:W2:Y:S01]  /*2fc0*/  LDS.64 R8, [UR4+0x20] ;  /* 0x00002004ff087984 */ /* 0x000ea20008000a00 */
        /* <DEDUP_REMOVED lines=12> */
.L_x_86:
[----:B------:R-:W0:Y:S01]  /*3090*/  S2R R0, SR_TID.X ;  /* 0x0000000000007919 */ /* 0x000e220000002100 */
[----:B------:R-:W1:Y:S01]  /*30a0*/  LDC.64 R2, c[0x0][0x380] ;  /* 0x0000e000ff027b82 */ /* 0x000e620000000a00 */
[----:B0-----:R-:W-:-:S05]  /*30b0*/  IADD3 R5, PT, PT, R0, UR6, RZ ;  /* 0x0000000600057c10 */ /* 0x001fca000fffe0ff */
[----:B-1----:R-:W-:-:S05]  /*30c0*/  IMAD.WIDE.U32 R2, R5, 0x4, R2 ;  /* 0x0000000405027825 */ /* 0x002fca00078e0002 */
        /* <DEDUP_REMOVED lines=16> */
[----:B------:R-:W-:-:S02]  /*31d0*/  USHF.R.S32.HI UR7, URZ, 0x1f, UR5 ;  /* 0x0000001fff077899 */ /* 0x000fc40008011405 */
[----:B------:R-:W-:-:S04]  /*31e0*/  UISETP.GE.U32.AND UP0, UPT, UR4, UR5, UPT ;  /* 0x000000050400728c */ /* 0x000fc8000bf06070 */
[----:B------:R-:W-:Y:S01]  /*31f0*/  UISETP.GE.U32.AND.EX UP0, UPT, UR8, UR7, UPT, UP0 ;  /* 0x000000070800728c */ /* 0x000fe2000bf06100 */
        /* <DEDUP_REMOVED lines=21> */
[----:B------:R-:W-:Y:S01]  /*3350*/  UIADD3.X UR21, UPT, UPT, UR13, -0x1, URZ, UP1, !UPT ;  /* 0xffffffff0d157890 */ /* 0x000fe20008ffe4ff */
[----:B------:R-:W-:Y:S01]  /*3360*/  LEA R0, P1, R3, UR10, 0x2 ;  /* 0x0000000a03007c11 */ /* 0x000fe2000f8210ff */
[----:B------:R-:W-:-:S02]  /*3370*/  UISETP.GT.U32.AND UP0, UPT, UR6, UR20, UPT ;  /* 0x000000140600728c */ /* 0x000fc4000bf04070 */
[----:B------:R-:W-:Y:S01]  /*3380*/  IMAD.X R4, RZ, RZ, UR7, P0 ;  /* 0x00000007ff047e24 */ /* 0x000fe200080e06ff */
[----:B------:R-:W-:Y:S01]  /*3390*/  UMOV UR4, URZ ;  /* 0x000000ff00047c82 */ /* 0x000fe20008000000 */
[----:B------:R-:W-:Y:S01]  /*33a0*/  UISETP.GT.U32.AND.EX UP0, UPT, UR7, UR21, UPT, UP0 ;  /* 0x000000150700728c */ /* 0x000fe2000bf04100 */
[----:B------:R-:W-:Y:S01]  /*33b0*/  UMOV UR8, UR6 ;  /* 0x0000000600087c82 */ /* 0x000fe20008000000 */
[----:B------:R-:W-:Y:S01]  /*33c0*/  UMOV UR9, UR7 ;  /* 0x0000000700097c82 */ /* 0x000fe20008000000 */
[----:B0-----:R-:W-:-:S06]  /*33d0*/  LEA.HI.X R3, R3, UR11, R4, 0x2, P1 ;  /* 0x0000000b03037c11 */ /* 0x001fcc00088f1404 */
[----:B------:R-:W-:Y:S05]  /*33e0*/  BRA.U UP0, `(.L_x_101) ;  /* 0x0000000100ec7547 */ /* 0x000fea000b800000 */
[----:B------:R-:W0:Y:S01]  /*33f0*/  LDCU.64 UR10, c[0x0][0x380] ;  /* 0x00007000ff0a77ac */ /* 0x000e220008000a00 */
[----:B------:R-:W1:Y:S01]  /*3400*/  LDCU.64 UR12, c[0x0][0x3b8] ;  /* 0x00007700ff0c77ac */ /* 0x000e620008000a00 */
[----:B------:R-:W-:Y:S01]  /*3410*/  NOP ;  /* 0x0000000000007918 */ /* 0x000fe20000000000 */
.L_x_102:
[----:B------:R-:W2:Y:S02]  /*3420*/  S2R R5, SR_TID.X ;  /* 0x0000000000057919 */ /* 0x000ea40000002100 */
[----:B--2---:R-:W-:-:S04]  /*3430*/  IADD3 R5, P0, PT, R5, UR6, RZ ;  /* 0x0000000605057c10 */ /* 0x004fc8000ff1e0ff */
[----:B------:R-:W-:Y:S02]  /*3440*/  IADD3.X R6, PT, PT, RZ, UR7, RZ, P0, !PT ;  /* 0x00000007ff067c10 */ /* 0x000fe400087fe4ff */
[----:B0-----:R-:W-:-:S04]  /*3450*/  LEA R4, P0, R5, UR10, 0x2 ;  /* 0x0000000a05047c11 */ /* 0x001fc8000f8010ff */
[----:B------:R-:W-:-:S05]  /*3460*/  LEA.HI.X R5, R5, UR11, R6, 0x2, P0 ;  /* 0x0000000b05057c11 */ /* 0x000fca00080f1406 */
        /* <DEDUP_REMOVED lines=16> */
[----:B-1----:R-:W-:-:S02]  /*3570*/  UIADD3 UR18, UP0, UPT, -UR6, UR12, URZ ;  /* 0x0000000c06127290 */ /* 0x002fc4000ff1e1ff */
[----:B------:R-:W-:Y:S02]  /*3580*/  USHF.R.S32.HI UR16, URZ, 0x1f, UR5 ;  /* 0x0000001fff107899 */ /* 0x000fe40008011405 */
[----:B------:R-:W-:Y:S02]  /*3590*/  UIADD3.X UR19, UPT, UPT, ~UR7, UR13, URZ, UP0, !UPT ;  /* 0x0000000d07137290 */ /* 0x000fe400087fe5ff */
[----:B------:R-:W-:Y:S02]  /*35a0*/  UISETP.GE.U32.AND UP0, UPT, UR18, UR5, UPT ;  /* 0x000000051200728c */ /* 0x000fe4000bf06070 */
[----:B------:R-:W-:Y:S02]  /*35b0*/  UIADD3 UR8, UP1, UPT, UR5, UR8, URZ ;  /* 0x0000000805087290 */ /* 0x000fe4000ff3e0ff */
[----:B0-----:R-:W-:Y:S01]  /*35c0*/  MOV R5, UR5 ;  /* 0x0000000500057c02 */ /* 0x001fe20008000f00 */
[----:B------:R-:W-:Y:S02]  /*35d0*/  UISETP.GE.U32.AND.EX UP0, UPT, UR19, UR16, UPT, UP0 ;  /* 0x000000101300728c */ /* 0x000fe4000bf06100 */
[----:B------:R-:W-:Y:S01]  /*35e0*/  MOV R4, UR16 ;  /* 0x0000001000047c02 */ /* 0x000fe20008000f00 */
[----:B------:R-:W-:Y:S01]  /*35f0*/  UIADD3.X UR9, UPT, UPT, UR16, UR9, URZ, UP1, !UPT ;  /* 0x0000000910097290 */ /* 0x000fe20008ffe4ff */
[----:B------:R-:W-:Y:S01]  /*3600*/  LEA R0, P0, R5, R0, 0x2 ;  /* 0x0000000005007211 */ /* 0x000fe200078010ff */
[----:B--2---:R-:W-:Y:S01]  /*3610*/  FADD R9, R9, R2 ;  /* 0x0000000209097221 */ /* 0x004fe20000000000 */
[----:B------:R-:W-:-:S05]  /*3620*/  IMAD.U32 R2, RZ, RZ, UR5 ;  /* 0x00000005ff027e24 */ /* 0x000fca000f8e00ff */
[----:B------:R-:W-:Y:S01]  /*3630*/  LEA.HI.X R3, R2, R3, R4, 0x2, P0 ;  /* 0x0000000302037211 */ /* 0x000fe200000f1404 */
        /* <DEDUP_REMOVED lines=13> */
[----:B------:R-:W-:-:S04]  /*3710*/  FADD R9, R9, R16 ;  /* 0x0000001009097221 */ /* 0x000fc80000000000 */
[----:B------:R-:W-:Y:S01]  /*3720*/  FADD R2, R8, R9 ;  /* 0x0000000908027221 */ /* 0x000fe20000000000 */
[----:B------:R-:W-:Y:S06]  /*3730*/  BRA.U !UP0, `(.L_x_100) ;  /* 0x0000000908107547 */ /* 0x000fec000b800000 */
[----:B------:R-:W-:Y:S02]  /*3740*/  UIADD3 UR6, UP0, UPT, UR5, UR6, URZ ;  /* 0x0000000605067290 */ /* 0x000fe4000ff1e0ff */
[----:B------:R-:W-:Y:S02]  /*3750*/  UIADD3 UR4, UPT, UPT, UR4, 0x1, URZ ;  /* 0x0000000104047890 */ /* 0x000fe4000fffe0ff */
[----:B------:R-:W-:Y:S02]  /*3760*/  UIADD3.X UR7, UPT, UPT, UR16, UR7, URZ, UP0, !UPT ;  /* 0x0000000710077290 */ /* 0x000fe400087fe4ff */
[----:B------:R-:W-:-:S04]  /*3770*/  UISETP.GT.U32.AND UP0, UPT, UR6, UR20, UPT ;  /* 0x000000140600728c */ /* 0x000fc8000bf04070 */
[----:B------:R-:W-:-:S09]  /*3780*/  UISETP.GT.U32.AND.EX UP0, UPT, UR7, UR21, UPT, UP0 ;  /* 0x000000150700728c */ /* 0x000fd2000bf04100 */
[----:B------:R-:W-:Y:S05]  /*3790*/  BRA.U !UP0, `(.L_x_102) ;  /* 0xfffffffd08207547 */ /* 0x000fea000b83ffff */
.L_x_101:
[----:B------:R-:W-:-:S04]  /*37a0*/  UISETP.GE.U32.AND UP0, UPT, UR6, UR12, UPT ;  /* 0x0000000c0600728c */ /* 0x000fc8000bf06070 */
[----:B------:R-:W-:-:S09]  /*37b0*/  UISETP.GE.U32.AND.EX UP0, UPT, UR7, UR13, UPT, UP0 ;  /* 0x0000000d0700728c */ /* 0x000fd2000bf06100 */
[----:B------:R-:W-:Y:S05]  /*37c0*/  BRA.U UP0, `(.L_x_100) ;  /* 0x0000000500ec7547 */ /* 0x000fea000b800000 */
[----:B------:R-:W0:Y:S01]  /*37d0*/  S2R R8, SR_TID.X ;  /* 0x0000000000087919 */ /* 0x000e220000002100 */
[----:B------:R-:W-:Y:S01]  /*37e0*/  UIADD3 UR6, UPT, UPT, -UR6, UR12, URZ ;  /* 0x0000000c06067290 */ /* 0x000fe2000fffe1ff */
[----:B------:R-:W-:Y:S05]  /*37f0*/  BSSY.RECONVERGENT B1, `(.L_x_100) ;  /* 0x0000078000017945 */ /* 0x000fea0003800200 */
[----:B0-----:R-:W-:-:S13]  /*3800*/  ISETP.GE.AND P0, PT, R8, UR6, PT ;  /* 0x0000000608007c0c */ /* 0x001fda000bf06270 */
[----:B------:R-:W-:Y:S05]  /*3810*/  @P0 BRA `(.L_x_103) ;  /* 0x0000000400d40947 */ /* 0x000fea0003800000 */
[----:B------:R-:W0:Y:S01]  /*3820*/  LDC R6, c[0x0][0x3c0] ;  /* 0x0000f000ff067b82 */ /* 0x000e220000000800 */
[----:B------:R-:W-:Y:S01]  /*3830*/  USHF.L.U32 UR7, UR17, 0xc, URZ ;  /* 0x0000000c11077899 */ /* 0x000fe200080006ff */
[----:B------:R-:W-:Y:S01]  /*3840*/  LOP3.LUT R4, RZ, R8, RZ, 0x33, !PT ;  /* 0x00000008ff047212 */ /* 0x000fe200078e33ff */
[----:B------:R-:W-:Y:S03]  /*3850*/  BSSY.RECONVERGENT B2, `(.L_x_104) ;  /* 0x0000019000027945 */ /* 0x000fe60003800200 */
[----:B------:R-:W-:Y:S01]  /*3860*/  IADD3 R5, PT, PT, R4, UR12, RZ ;  /* 0x0000000c04057c10 */ /* 0x000fe2000fffe0ff */
[----:B------:R-:W-:-:S05]  /*3870*/  IMAD.U32 R4, RZ, RZ, UR7 ;  /* 0x00000007ff047e24 */ /* 0x000fca000f8e00ff */
[C---:B------:R-:W-:Y:S01]  /*3880*/  IADD3 R7, PT, PT, R5.reuse, -UR5, -R4 ;  /* 0x8000000505077c10 */ /* 0x040fe2000fffe804 */
[----:B0-----:R-:W-:Y:S01]  /*3890*/  IMAD R4, R6, UR4, RZ ;  /* 0x0000000406047c24 */ /* 0x001fe2000f8e02ff */
[C---:B------:R-:W-:Y:S02]  /*38a0*/  LOP3.LUT R6, R5.reuse, 0x300, RZ, 0xc0, !PT ;  /* 0x0000030005067812 */ /* 0x040fe400078ec0ff */
[----:B------:R-:W-:Y:S01]  /*38b0*/  LEA.HI R5, R5, 0x1, RZ, 0x18 ;  /* 0x0000000105057811 */ /* 0x000fe200078fc0ff */
[----:B------:R-:W-:Y:S01]  /*38c0*/  IMAD R4, R4, -0x1000, R7 ;  /* 0xfffff00004047824 */ /* 0x000fe200078e0207 */
[----:B------:R-:W-:Y:S02]  /*38d0*/  ISETP.NE.AND P0, PT, R6, 0x300, PT ;  /* 0x000003000600780c */ /* 0x000fe40003f05270 */
[----:B------:R-:W-:Y:S02]  /*38e0*/  MOV R6, R8 ;  /* 0x0000000800067202 */ /* 0x000fe40000000f00 */
[----:B------:R-:W-:-:S09]  /*38f0*/  ISETP.GE.U32.AND P1, PT, R4, 0x300, PT ;  /* 0x000003000400780c */ /* 0x000fd20003f26070 */
[----:B------:R-:W-:Y:S05]  /*3900*/  @!P0 BRA `(.L_x_105) ;  /* 0x0000000000348947 */ /* 0x000fea0003800000 */
[----:B------:R-:W-:Y:S02]  /*3910*/  LOP3.LUT R5, R5, 0x3, RZ, 0xc0, !PT ;  /* 0x0000000305057812 */ /* 0x000fe400078ec0ff */
[----:B------:R-:W-:-:S03]  /*3920*/  MOV R6, R8 ;  /* 0x0000000800067202 */ /* 0x000fc60000000f00 */
[----:B------:R-:W-:-:S07]  /*3930*/  IMAD.MOV R7, RZ, RZ, -R5 ;  /* 0x000000ffff077224 */ /* 0x000fce00078e0a05 */
.L_x_106:
[----:B------:R-:W-:Y:S02]  /*3940*/  MOV R5, R3 ;  /* 0x0000000300057202 */ /* 0x000fe40000000f00 */
[----:B------:R-:W-:-:S05]  /*3950*/  MOV R4, R0 ;  /* 0x0000000000047202 */ /* 0x000fca0000000f00 */
[----:B------:R-:W2:Y:S01]  /*3960*/  LDG.E.CONSTANT R5, desc[UR14][R4.64] ;  /* 0x0000000e04057981 */ /* 0x000ea2000c1e9900 */
[----:B------:R-:W-:Y:S01]  /*3970*/  VIADD R7, R7, 0x1 ;  /* 0x0000000107077836 */ /* 0x000fe20000000000 */
[----:B------:R-:W-:Y:S02]  /*3980*/  IADD3 R0, P2, PT, R0, 0x400, RZ ;  /* 0x0000040000007810 */ /* 0x000fe40007f5e0ff */
[----:B------:R-:W-:Y:S02]  /*3990*/  IADD3 R6, PT, PT, R6, 0x100, RZ ;  /* 0x0000010006067810 */ /* 0x000fe40007ffe0ff */
[----:B------:R-:W-:Y:S02]  /*39a0*/  ISETP.NE.AND P0, PT, R7, RZ, PT ;  /* 0x000000ff0700720c */ /* 0x000fe40003f05270 */
[----:B------:R-:W-:Y:S01]  /*39b0*/  IADD3.X R3, PT, PT, RZ, R3, RZ, P2, !PT ;  /* 0x00000003ff037210 */ /* 0x000fe200017fe4ff */
[----:B--2---:R-:W-:-:S10]  /*39c0*/  FADD R2, R5, R2 ;  /* 0x0000000205027221 */ /* 0x004fd40000000000 */
[----:B------:R-:W-:Y:S05]  /*39d0*/  @P0 BRA `(.L_x_106) ;  /* 0xfffffffc00d80947 */ /* 0x000fea000383ffff */
.L_x_105:
[----:B------:R-:W-:Y:S05]  /*39e0*/  BSYNC.RECONVERGENT B2 ;  /* 0x0000000000027941 */ /* 0x000fea0003800200 */
.L_x_104:
[----:B------:R-:W-:Y:S05]  /*39f0*/  @!P1 BRA `(.L_x_103) ;  /* 0x00000004005c9947 */ /* 0x000fea0003800000 */
[C---:B------:R-:W-:Y:S01]  /*3a00*/  IADD3 R5, PT, PT, -R6.reuse, UR6, RZ ;  /* 0x0000000606057c10 */ /* 0x040fe2000fffe1ff */
        /* <DEDUP_REMOVED lines=8> */
[----:B------:R-:W-:Y:S02]  /*3a90*/  MOV R7, UR6 ;  /* 0x0000000600077c02 */ /* 0x000fe40008000f00 */
[----:B------:R-:W-:Y:S02]  /*3aa0*/  PLOP3.LUT P0, PT, PT, PT, PT, 0x8, 0x80 ;  /* 0x000000000080781c */ /* 0x000fe40003f0e170 */
[----:B------:R-:W-:-:S11]  /*3ab0*/  IADD3 R7, PT, PT, R7, -0xc00, RZ ;  /* 0xfffff40007077810 */ /* 0x000fd60007ffe0ff */
.L_x_109:
        /* <DEDUP_REMOVED lines=16> */
[----:B------:R-:W-:-:S05]  /*3bc0*/  VIADD R6, R6, 0x1000 ;  /* 0x0000100006067836 */ /* 0x000fca0000000000 */
[----:B------:R-:W-:Y:S02]  /*3bd0*/  ISETP.GE.AND P1, PT, R6, R7, PT ;  /* 0x000000070600720c */ /* 0x000fe40003f26270 */
[----:B0-----:R-:W-:-:S04]  /*3be0*/  IADD3 R4, P2, PT, R4, 0x4000, RZ ;  /* 0x0000400004047810 */ /* 0x001fc80007f5e0ff */
[----:B------:R-:W-:Y:S01]  /*3bf0*/  IADD3.X R5, PT, PT, RZ, R5, RZ, P2, !PT ;  /* 0x00000005ff057210 */ /* 0x000fe200017fe4ff */
        /* <DEDUP_REMOVED lines=17> */
.L_x_108:
[----:B------:R-:W-:Y:S05]  /*3d10*/  BSYNC.RECONVERGENT B2 ;  /* 0x0000000000027941 */ /* 0x000fea0003800200 */
.L_x_107:
[----:B------:R-:W-:Y:S01]  /*3d20*/  IADD3 R0, PT, PT, -R6, UR6, RZ ;  /* 0x0000000606007c10 */ /* 0x000fe2000fffe1ff */
        /* <DEDUP_REMOVED lines=11> */
[----:B------:R-:W-:Y:S01]  /*3de0*/  PLOP3.LUT P0, PT, PT, PT, PT, 0x8, 0x80 ;  /* 0x000000000080781c */ /* 0x000fe20003f0e170 */
[----:B------:R-:W-:-:S02]  /*3df0*/  VIADD R6, R6, 0x800 ;  /* 0x0000080006067836 */ /* 0x000fc40000000000 */
[----:B--2---:R-:W-:-:S04]  /*3e00*/  FADD R3, R2, R3 ;  /* 0x0000000302037221 */ /* 0x004fc80000000000 */
[----:B---3--:R-:W-:Y:S01]  /*3e10*/  FADD R0, R3, R0 ;  /* 0x0000000003007221 */ /* 0x008fe20000000000 */
[----:B------:R-:W-:-:S03]  /*3e20*/  IADD3 R3, P1, PT, R4, 0x2000, RZ ;  /* 0x0000200004037810 */ /* 0x000fc60007f3e0ff */
[----:B----4-:R-:W-:Y:S01]  /*3e30*/  FADD R0, R0, R7 ;  /* 0x0000000700007221 */ /* 0x010fe20000000000 */
[----:B------:R-:W-:Y:S02]  /*3e40*/  IADD3.X R8, PT, PT, RZ, R5, RZ, P1, !PT ;  /* 0x00000005ff087210 */ /* 0x000fe40000ffe4ff */
[----:B0-----:R-:W-:Y:S01]  /*3e50*/  MOV R4, R3 ;  /* 0x0000000300047202 */ /* 0x001fe20000000f00 */
[----:B-----5:R-:W-:Y:S01]  /*3e60*/  FADD R0, R0, R9 ;  /* 0x0000000900007221 */ /* 0x020fe20000000000 */
[----:B------:R-:W-:-:S03]  /*3e70*/  MOV R5, R8 ;  /* 0x0000000800057202 */ /* 0x000fc60000000f00 */
[----:B------:R-:W-:-:S04]  /*3e80*/  FADD R0, R0, R11 ;  /* 0x0000000b00007221 */ /* 0x000fc80000000000 */
[----:B------:R-:W-:-:S04]  /*3e90*/  FADD R0, R0, R13 ;  /* 0x0000000d00007221 */ /* 0x000fc80000000000 */
[----:B------:R-:W-:-:S04]  /*3ea0*/  FADD R0, R0, R15 ;  /* 0x0000000f00007221 */ /* 0x000fc80000000000 */
[----:B------:R-:W-:-:S07]  /*3eb0*/  FADD R2, R0, R17 ;  /* 0x0000001100027221 */ /* 0x000fce0000000000 */
.L_x_111:
[----:B------:R-:W-:Y:S05]  /*3ec0*/  BSYNC.RECONVERGENT B2 ;  /* 0x0000000000027941 */ /* 0x000fea0003800200 */
.L_x_110:
[----:B------:R-:W-:-:S13]  /*3ed0*/  ISETP.LT.OR P0, PT, R6, UR6, P0 ;  /* 0x0000000606007c0c */ /* 0x000fda0008701670 */
        /* <DEDUP_REMOVED lines=9> */
.L_x_103:
[----:B------:R-:W-:Y:S05]  /*3f70*/  BSYNC.RECONVERGENT B1 ;  /* 0x0000000000017941 */ /* 0x000fea0003800200 */
.L_x_100:
[----:B------:R-:W0:Y:S01]  /*3f80*/  SHFL.DOWN P0, R3, R2, 0x1, 0x1f ;  /* 0x08201f0002037f89 */ /* 0x000e220000000000 */
[----:B------:R-:W1:Y:S01]  /*3f90*/  S2R R6, SR_LANEID ;  /* 0x0000000000067919 */ /* 0x000e620000000000 */
[----:B------:R-:W2:Y:S01]  /*3fa0*/  S2R R8, SR_TID.X ;  /* 0x0000000000087919 */ /* 0x000ea20000002100 */
[----:B0-----:R-:W-:-:S05]  /*3fb0*/  @P0 FADD R3, R3, R2 ;  /* 0x0000000203030221 */ /* 0x001fca0000000000 */
[----:B------:R-:W0:Y:S01]  /*3fc0*/  SHFL.DOWN P0, R0, R3, 0x2, 0x1f ;  /* 0x08401f0003007f89 */ /* 0x000e220000000000 */
[----:B-1----:R-:W-:-:S13]  /*3fd0*/  ISETP.NE.AND P1, PT, R6, RZ, PT ;  /* 0x000000ff0600720c */ /* 0x002fda0003f25270 */
[----:B------:R-:W1:Y:S01]  /*3fe0*/  @!P1 S2R R7, SR_CgaCtaId ;  /* 0x0000000000079919 */ /* 0x000e620000008800 */
[----:B------:R-:W-:Y:S01]  /*3ff0*/  @!P1 MOV R6, 0x400 ;  /* 0x0000040000069802 */ /* 0x000fe20000000f00 */
[----:B0-----:R-:W-:Y:S01]  /*4000*/  @P0 FADD R0, R3, R0 ;  /* 0x0000000003000221 */ /* 0x001fe20000000000 */
[----:B--2---:R-:W-:-:S04]  /*4010*/  @!P1 SHF.R.U32.HI R3, RZ, 0x3, R8 ;  /* 0x00000003ff039819 */ /* 0x004fc80000011608 */
        /* <DEDUP_REMOVED lines=26> */
.L_x_73:
[----:B------:R-:W-:Y:S05]  /*41c0*/  BSYNC.RECONVERGENT B0 ;  /* 0x0000000000007941 */ /* 0x000fea0003800200 */
.L_x_57:
[----:B------:R-:W-:Y:S05]  /*41d0*/  @P0 EXIT ;  /* 0x000000000000094d */ /* 0x000fea0003800000 */
[----:B------:R-:W5:Y:S02]  /*41e0*/  LDCU.64 UR4, c[0x0][0x388] ;  /* 0x00007100ff0477ac */ /* 0x000f640008000a00 */
[----:B-----5:R-:W-:-:S06]  /*41f0*/  UIMAD.WIDE.U32 UR4, UR17, 0x4, UR4 ;  /* 0x00000004110478a5 */ /* 0x020fcc000f8e0004 */
[----:B------:R-:W-:Y:S02]  /*4200*/  MOV R4, UR4 ;  /* 0x0000000400047c02 */ /* 0x000fe40008000f00 */
[----:B------:R-:W-:-:S05]  /*4210*/  MOV R5, UR5 ;  /* 0x0000000500057c02 */ /* 0x000fca0008000f00 */
[----:B------:R-:W-:Y:S01]  /*4220*/  STG.E desc[UR14][R4.64], R2 ;  /* 0x0000000204007986 */ /* 0x000fe2000c10190e */
[----:B------:R-:W-:Y:S05]  /*4230*/  EXIT ;  /* 0x000000000000794d */ /* 0x000fea0003800000 */
.L_x_112:
        /* <DEDUP_REMOVED lines=12> */
.L_x_176:


//--------------------- .text._ZN3cub18CUB_300001_SM_10006detail6reduce28DeviceReduceSingleTileKernelINS2_10policy_hubIfyN4cuda3std3__44plusIvEEE10Policy1000EPfSC_yS9_ffNS7_10__identityEEEvT0_T1_T2_T3_T4_T6_ --------------------------
	.section	.text._ZN3cub18CUB_300001_SM_10006detail6reduce28DeviceReduceSingleTileKernelINS2_10policy_hubIfyN4cuda3std3__44plusIvEEE10Policy1000EPfSC_yS9_ffNS7_10__identityEEEvT0_T1_T2_T3_T4_T6_,"ax",@progbits
	.align	128
        .global         _ZN3cub18CUB_300001_SM_10006detail6reduce28DeviceReduceSingleTileKernelINS2_10policy_hubIfyN4cuda3std3__44plusIvEEE10Policy1000EPfSC_yS9_ffNS7_10__identityEEEvT0_T1_T2_T3_T4_T6_
        .type           _ZN3cub18CUB_300001_SM_10006detail6reduce28DeviceReduceSingleTileKernelINS2_10policy_hubIfyN4cuda3std3__44plusIvEEE10Policy1000EPfSC_yS9_ffNS7_10__identityEEEvT0_T1_T2_T3_T4_T6_,@function
        .size           _ZN3cub18CUB_300001_SM_10006detail6reduce28DeviceReduceSingleTileKernelINS2_10policy_hubIfyN4cuda3std3__44plusIvEEE10Policy1000EPfSC_yS9_ffNS7_10__identityEEEvT0_T1_T2_T3_T4_T6_,(.L_x_177 - _ZN3cub18CUB_300001_SM_10006detail6reduce28DeviceReduceSingleTileKernelINS2_10policy_hubIfyN4cuda3std3__44plusIvEEE10Policy1000EPfSC_yS9_ffNS7_10__identityEEEvT0_T1_T2_T3_T4_T6_)
        .other          _ZN3cub18CUB_300001_SM_10006detail6reduce28DeviceReduceSingleTileKernelINS2_10policy_hubIfyN4cuda3std3__44plusIvEEE10Policy1000EPfSC_yS9_ffNS7_10__identityEEEvT0_T1_T2_T3_T4_T6_,@"STO_CUDA_ENTRY STV_DEFAULT"
_ZN3cub18CUB_300001_SM_10006detail6reduce28DeviceReduceSingleTileKernelINS2_10policy_hubIfyN4cuda3std3__44plusIvEEE10Policy1000EPfSC_yS9_ffNS7_10__identityEEEvT0_T1_T2_T3_T4_T6_:
.text._ZN3cub18CUB_300001_SM_10006detail6reduce28DeviceReduceSingleTileKernelINS2_10policy_hubIfyN4cuda3std3__44plusIvEEE10Policy1000EPfSC_yS9_ffNS7_10__identityEEEvT0_T1_T2_T3_T4_T6_:
[----:B------:R-:W-:Y:S01]  /*0000*/  LDC R1, c[0x0][0x37c] ;  /* 0x0000df00ff017b82 */ /* 0x000fe20000000800 */
[----:B------:R-:W0:Y:S01]  /*0010*/  LDCU.64 UR4, c[0x0][0x390] ;  /* 0x00007200ff0477ac */ /* 0x000e220008000a00 */
[----:B------:R-:W1:Y:S01]  /*0020*/  LDCU.64 UR6, c[0x0][0x358] ;  /* 0x00006b00ff0677ac */ /* 0x000e620008000a00 */
[----:B0-----:R-:W-:Y:S02]  /*0030*/  MOV R20, UR4 ;  /* 0x0000000400147c02 */ /* 0x001fe40008000f00 */
[----:B------:R-:W-:Y:S02]  /*0040*/  MOV R23, UR5 ;  /* 0x0000000500177c02 */ /* 0x000fe40008000f00 */
[----:B------:R-:W-:-:S04]  /*0050*/  ISETP.NE.U32.AND P0, PT, R20, RZ, PT ;  /* 0x000000ff1400720c */ /* 0x000fc80003f05070 */
[----:B------:R-:W-:-:S13]  /*0060*/  ISETP.NE.AND.EX P0, PT, R23, RZ, PT, P0 ;  /* 0x000000ff1700720c */ /* 0x000fda0003f05300 */
        /* <DEDUP_REMOVED lines=8> */
.L_x_113:
[----:B------:R-:W0:Y:S01]  /*00f0*/  LDCU UR4, c[0x0][0x380] ;  /* 0x00007000ff0477ac */ /* 0x000e220008000800 */
[----:B------:R-:W-:Y:S01]  /*0100*/  BSSY.RECONVERGENT B0, `(.L_x_114) ;  /* 0x00003a3000007945 */ /* 0x000fe20003800200 */
[----:B0-----:R-:W-:-:S09]  /*0110*/  ULOP3.LUT UP0, URZ, UR4, 0xf, URZ, 0xc0, !UPT ;  /* 0x0000000f04ff7892 */ /* 0x001fd2000f80c0ff */
[----:B------:R-:W-:Y:S05]  /*0120*/  BRA.U UP0, `(.L_x_115) ;  /* 0x0000001d00147547 */ /* 0x000fea000b800000 */
[----:B------:R-:W-:-:S04]  /*0130*/  ISETP.GT.U32.AND P0, PT, R20, 0xfff, PT ;  /* 0x00000fff1400780c */ /* 0x000fc80003f04070 */
[----:B------:R-:W-:-:S13]  /*0140*/  ISETP.GT.U32.AND.EX P0, PT, R23, RZ, PT, P0 ;  /* 0x000000ff1700720c */ /* 0x000fda0003f04100 */
[----:B------:R-:W-:Y:S05]  /*0150*/  @P0 BRA `(.L_x_116) ;  /* 0x0000000c00800947 */ /* 0x000fea0003800000 */
[----:B------:R-:W0:Y:S01]  /*0160*/  S2R R9, SR_TID.X ;  /* 0x0000000000097919 */ /* 0x000e220000002100 */
[----:B------:R-:W-:Y:S01]  /*0170*/  BSSY.RECONVERGENT B1, `(.L_x_117) ;  /* 0x0000009000017945 */ /* 0x000fe20003800200 */
[----:B------:R-:W-:Y:S01]  /*0180*/  HFMA2 R17, -RZ, RZ, 0, 0 ;  /* 0x00000000ff117431 */ /* 0x000fe200000001ff */
[----:B0-----:R-:W-:Y:S02]  /*0190*/  ISETP.GE.U32.AND P0, PT, R9, R20, PT ;  /* 0x000000140900720c */ /* 0x001fe40003f06070 */
[----:B------:R-:W-:-:S11]  /*01a0*/  MOV R11, R9 ;  /* 0x00000009000b7202 */ /* 0x000fd60000000f00 */
[----:B------:R-:W-:Y:S05]  /*01b0*/  @P0 BRA `(.L_x_118) ;  /* 0x0000000000100947 */ /* 0x000fea0003800000 */
[----:B------:R-:W0:Y:S02]  /*01c0*/  LDC.64 R2, c[0x0][0x380] ;  /* 0x0000e000ff027b82 */ /* 0x000e240000000a00 */
[----:B0-----:R-:W-:-:S05]  /*01d0*/  IMAD.WIDE.U32 R2, R9, 0x4, R2 ;  /* 0x0000000409027825 */ /* 0x001fca00078e0002 */
[----:B------:R0:W5:Y:S01]  /*01e0*/  LDG.E.CONSTANT R17, desc[UR6][R2.64] ;  /* 0x0000000602117981 */ /* 0x000162000c1e9900 */
[----:B------:R-:W-:-:S07]  /*01f0*/  IADD3 R11, PT, PT, R9, 0x100, RZ ;  /* 0x00000100090b7810 */ /* 0x000fce0007ffe0ff */
.L_x_118:
[----:B------:R-:W-:Y:S05]  /*0200*/  BSYNC.RECONVERGENT B1 ;  /* 0x0000000000017941 */ /* 0x000fea0003800200 */
.L_x_117:
[----:B------:R-:W-:Y:S01]  /*0210*/  ISETP.GE.U32.AND P0, PT, R11, R20, PT ;  /* 0x000000140b00720c */ /* 0x000fe20003f06070 */
        /* <DEDUP_REMOVED lines=13> */
[----:B0-----:R-:W-:-:S04]  /*02f0*/  IMAD.WIDE.U32 R2, R11, 0x4, R2 ;  /* 0x000000040b027825 */ /* 0x001fc800078e0002 */
[----:B------:R-:W-:-:S07]  /*0300*/  IMAD.MOV.U32 R4, RZ, RZ, R2 ;  /* 0x000000ffff047224 */ /* 0x000fce00078e0002 */
.L_x_123:
[----:B------:R-:W-:-:S06]  /*0310*/  MOV R2, R4 ;  /* 0x0000000400027202 */ /* 0x000fcc0000000f00 */
[----:B------:R0:W2:Y:S01]  /*0320*/  LDG.E.CONSTANT R2, desc[UR6][R2.64] ;  /* 0x0000000602027981 */ /* 0x0000a2000c1e9900 */
[----:B------:R-:W-:Y:S02]  /*0330*/  IADD3 R0, PT, PT, R0, 0x1, RZ ;  /* 0x0000000100007810 */ /* 0x000fe40007ffe0ff */
[----:B------:R-:W-:Y:S02]  /*0340*/  IADD3 R4, P2, PT, R4, 0x400, RZ ;  /* 0x0000040004047810 */ /* 0x000fe40007f5e0ff */
[----:B------:R-:W-:Y:S02]  /*0350*/  ISETP.NE.AND P0, PT, R0, RZ, PT ;  /* 0x000000ff0000720c */ /* 0x000fe40003f05270 */
[----:B------:R-:W-:Y:S02]  /*0360*/  IADD3 R11, PT, PT, R11, 0x100, RZ ;  /* 0x000001000b0b7810 */ /* 0x000fe40007ffe0ff */
[----:B0-----:R-:W-:Y:S01]  /*0370*/  IADD3.X R3, PT, PT, RZ, R3, RZ, P2, !PT ;  /* 0x00000003ff037210 */ /* 0x001fe200017fe4ff */
[----:B--2--5:R-:W-:-:S08]  /*0380*/  FADD R17, R2, R17 ;  /* 0x0000001102117221 */ /* 0x024fd00000000000 */
[----:B------:R-:W-:Y:S05]  /*0390*/  @P0 BRA `(.L_x_123) ;  /* 0xfffffffc00dc0947 */ /* 0x000fea000383ffff */
.L_x_122:
[----:B------:R-:W-:Y:S05]  /*03a0*/  BSYNC.RECONVERGENT B2 ;  /* 0x0000000000027941 */ /* 0x000fea0003800200 */
.L_x_121:
[----:B------:R-:W-:Y:S05]  /*03b0*/  @!P1 BRA `(.L_x_120) ;  /* 0x0000000400689947 */ /* 0x000fea0003800000 */
[----:B------:R-:W-:Y:S01]  /*03c0*/  IADD3 R0, PT, PT, -R11, R20, RZ ;  /* 0x000000140b007210 */ /* 0x000fe20007ffe1ff */
[----:B------:R-:W-:Y:S01]  /*03d0*/  BSSY.RECONVERGENT B2, `(.L_x_124) ;  /* 0x0000031000027945 */ /* 0x000fe20003800200 */
[----:B------:R-:W-:Y:S02]  /*03e0*/  PLOP3.LUT P0, PT, PT, PT, PT, 0x80, 0x8 ;  /* 0x000000000008781c */ /* 0x000fe40003f0f070 */
[----:B------:R-:W-:-:S13]  /*03f0*/  ISETP.GT.AND P1, PT, R0, 0xc00, PT ;  /* 0x00000c000000780c */ /* 0x000fda0003f24270 */
[----:B------:R-:W-:Y:S05]  /*0400*/  @!P1 BRA `(.L_x_125) ;  /* 0x0000000000b49947 */ /* 0x000fea0003800000 */
[----:B------:R-:W-:Y:S01]  /*0410*/  PLOP3.LUT P0, PT, PT, PT, PT, 0x8, 0x80 ;  /* 0x000000000080781c */ /* 0x000fe20003f0e170 */
[----:B------:R-:W-:-:S12]  /*0420*/  VIADD R0, R20, 0xfffff400 ;  /* 0xfffff40014007836 */ /* 0x000fd80000000000 */
.L_x_126:
        /* <DEDUP_REMOVED lines=43> */
.L_x_125:
[----:B------:R-:W-:Y:S05]  /*06e0*/  BSYNC.RECONVERGENT B2 ;  /* 0x0000000000027941 */ /* 0x000fea0003800200 */
.L_x_124:
        /* <DEDUP_REMOVED lines=26> */
.L_x_128:
[----:B------:R-:W-:Y:S05]  /*0890*/  BSYNC.RECONVERGENT B2 ;  /* 0x0000000000027941 */ /* 0x000fea0003800200 */
.L_x_127:
        /* <DEDUP_REMOVED lines=12> */
.L_x_120:
[----:B------:R-:W-:Y:S05]  /*0960*/  BSYNC.RECONVERGENT B1 ;  /* 0x0000000000017941 */ /* 0x000fea0003800200 */
.L_x_119:
[----:B------:R-:W-:-:S04]  /*0970*/  ISETP.GE.U32.AND P0, PT, R20, 0x100, PT ;  /* 0x000001001400780c */ /* 0x000fc80003f06070 */
[----:B------:R-:W-:-:S13]  /*0980*/  ISETP.GE.U32.AND.EX P0, PT, R23, RZ, PT, P0 ;  /* 0x000000ff1700720c */ /* 0x000fda0003f06100 */
[----:B------:R-:W-:Y:S05]  /*0990*/  @!P0 BRA `(.L_x_129) ;  /* 0x0000000000908947 */ /* 0x000fea0003800000 */
[----:B-----5:R-:W1:Y:S01]  /*09a0*/  SHFL.DOWN P0, R0, R17, 0x1, 0x1f ;  /* 0x08201f0011007f89 */ /* 0x020e620000000000 */
[----:B------:R-:W-:Y:S01]  /*09b0*/  ISETP.NE.AND P4, PT, R9, RZ, PT ;  /* 0x000000ff0900720c */ /* 0x000fe20003f85270 */
[----:B0-----:R-:W0:Y:S01]  /*09c0*/  S2R R2, SR_LANEID ;  /* 0x0000000000027919 */ /* 0x001e220000000000 */
[----:B-1----:R-:W-:-:S05]  /*09d0*/  @P0 FADD R0, R0, R17 ;  /* 0x0000001100000221 */ /* 0x002fca0000000000 */
[----:B------:R-:W1:Y:S01]  /*09e0*/  SHFL.DOWN P0, R3, R0, 0x2, 0x1f ;  /* 0x08401f0000037f89 */ /* 0x000e620000000000 */
[----:B0-----:R-:W-:-:S13]  /*09f0*/  ISETP.NE.AND P1, PT, R2, RZ, PT ;  /* 0x000000ff0200720c */ /* 0x001fda0003f25270 */
[----:B------:R-:W0:Y:S01]  /*0a00*/  @!P1 S2R R7, SR_CgaCtaId ;  /* 0x0000000000079919 */ /* 0x000e220000008800 */
[----:B------:R-:W-:Y:S01]  /*0a10*/  @!P1 MOV R6, 0x400 ;  /* 0x0000040000069802 */ /* 0x000fe20000000f00 */
[----:B-1----:R-:W-:Y:S01]  /*0a20*/  @P0 FADD R3, R0, R3 ;  /* 0x0000000300030221 */ /* 0x002fe20000000000 */
[----:B------:R-:W-:-:S04]  /*0a30*/  @!P1 SHF.R.U32.HI R0, RZ, 0x3, R9 ;  /* 0x00000003ff009819 */ /* 0x000fc80000011609 */
[----:B------:R-:W1:Y:S01]  /*0a40*/  SHFL.DOWN P0, R4, R3, 0x4, 0x1f ;  /* 0x08801f0003047f89 */ /* 0x000e620000000000 */
[----:B------:R-:W-:Y:S02]  /*0a50*/  @!P1 LOP3.LUT R0, R0, 0x7c, RZ, 0xc0, !PT ;  /* 0x0000007c00009812 */ /* 0x000fe400078ec0ff */
[----:B0-----:R-:W-:Y:S01]  /*0a60*/  @!P1 LEA R7, R7, R6, 0x18 ;  /* 0x0000000607079211 */ /* 0x001fe200078ec0ff */
[----:B-1----:R-:W-:-:S03]  /*0a70*/  @P0 FADD R4, R3, R4 ;  /* 0x0000000403040221 */ /* 0x002fc60000000000 */
[----:B------:R-:W-:Y:S02]  /*0a80*/  @!P1 IADD3 R7, PT, PT, R0, R7, RZ ;  /* 0x0000000700079210 */ /* 0x000fe40007ffe0ff */
[----:B------:R-:W0:Y:S02]  /*0a90*/  SHFL.DOWN P0, R5, R4, 0x8, 0x1f ;  /* 0x09001f0004057f89 */ /* 0x000e240000000000 */
[----:B0-----:R-:W-:-:S05]  /*0aa0*/  @P0 FADD R5, R4, R5 ;  /* 0x0000000504050221 */ /* 0x001fca0000000000 */
[----:B------:R-:W0:Y:S02]  /*0ab0*/  SHFL.DOWN P0, R2, R5, 0x10, 0x1f ;  /* 0x0a001f0005027f89 */ /* 0x000e240000000000 */
[----:B0-----:R-:W-:-:S05]  /*0ac0*/  @P0 FADD R2, R5, R2 ;  /* 0x0000000205020221 */ /* 0x001fca0000000000 */
[----:B------:R0:W-:Y:S01]  /*0ad0*/  @!P1 STS [R7+0x8], R2 ;  /* 0x0000080207009388 */ /* 0x0001e20000000800 */
[----:B------:R-:W-:Y:S06]  /*0ae0*/  BAR.SYNC.DEFER_BLOCKING 0x0 ;  /* 0x0000000000007b1d */ /* 0x000fec0000010000 */
        /* <DEDUP_REMOVED lines=15> */
.L_x_129:
[C---:B------:R-:W-:Y:S01]  /*0be0*/  LOP3.LUT R0, R9.reuse, 0x3e0, RZ, 0xc0, !PT ;  /* 0x000003e009007812 */ /* 0x040fe200078ec0ff */
[----:B0-----:R-:W0:Y:S01]  /*0bf0*/  S2R R2, SR_LANEID ;  /* 0x0000000000027919 */ /* 0x001e220000000000 */
[----:B------:R-:W-:Y:S02]  /*0c00*/  ISETP.NE.AND P4, PT, R9, RZ, PT ;  /* 0x000000ff0900720c */ /* 0x000fe40003f85270 */
[----:B------:R-:W-:Y:S02]  /*0c10*/  IADD3 R3, PT, PT, R0, 0x20, RZ ;  /* 0x0000002000037810 */ /* 0x000fe40007ffe0ff */
[----:B------:R-:W-:Y:S02]  /*0c20*/  LOP3.LUT R5, RZ, R0, RZ, 0x33, !PT ;  /* 0x00000000ff057212 */ /* 0x000fe400078e33ff */
[-C--:B------:R-:W-:Y:S02]  /*0c30*/  ISETP.GT.U32.AND P0, PT, R3, R20.reuse, PT ;  /* 0x000000140300720c */ /* 0x080fe40003f04070 */
[----:B------:R-:W-:-:S04]  /*0c40*/  IADD3 R5, PT, PT, R5, R20, RZ ;  /* 0x0000001405057210 */ /* 0x000fc80007ffe0ff */
[----:B------:R-:W-:-:S06]  /*0c50*/  SEL R0, R5, 0x1f, P0 ;  /* 0x0000001f05007807 */ /* 0x000fcc0000000000 */
[----:B-----5:R-:W1:Y:S01]  /*0c60*/  SHFL.DOWN P0, R3, R17, 0x1, R0 ;  /* 0x0820000011037989 */ /* 0x020e620000000000 */
[----:B0-----:R-:W-:Y:S01]  /*0c70*/  ISETP.NE.AND P1, PT, R2, RZ, PT ;  /* 0x000000ff0200720c */ /* 0x001fe20003f25270 */
[----:B-1----:R-:W-:-:S12]  /*0c80*/  @P0 FADD R3, R3, R17 ;  /* 0x0000001103030221 */ /* 0x002fd80000000000 */
[----:B------:R-:W0:Y:S01]  /*0c90*/  @!P1 S2R R11, SR_CgaCtaId ;  /* 0x00000000000b9919 */ /* 0x000e220000008800 */
[----:B------:R-:W-:Y:S01]  /*0ca0*/  @!P1 MOV R6, 0x400 ;  /* 0x0000040000069802 */ /* 0x000fe20000000f00 */
[----:B------:R-:W1:Y:S02]  /*0cb0*/  SHFL.DOWN P0, R4, R3, 0x2, R0 ;  /* 0x0840000003047989 */ /* 0x000e640000000000 */
[----:B-1----:R-:W-:Y:S01]  /*0cc0*/  @P0 FADD R4, R3, R4 ;  /* 0x0000000403040221 */ /* 0x002fe20000000000 */
[----:B------:R-:W-:Y:S02]  /*0cd0*/  @!P1 SHF.R.U32.HI R3, RZ, 0x3, R9 ;  /* 0x00000003ff039819 */ /* 0x000fe40000011609 */
[----:B0-----:R-:W-:Y:S02]  /*0ce0*/  @!P1 LEA R6, R11, R6, 0x18 ;  /* 0x000000060b069211 */ /* 0x001fe400078ec0ff */
[----:B------:R-:W0:Y:S01]  /*0cf0*/  SHFL.DOWN P0, R5, R4, 0x4, R0 ;  /* 0x0880000004057989 */ /* 0x000e220000000000 */
[----:B------:R-:W-:-:S04]  /*0d00*/  @!P1 LOP3.LUT R3, R3, 0x7c, RZ, 0xc0, !PT ;  /* 0x0000007c03039812 */ /* 0x000fc800078ec0ff */
[----:B------:R-:W-:Y:S01]  /*0d10*/  @!P1 IADD3 R3, PT, PT, R3, R6, RZ ;  /* 0x0000000603039210 */ /* 0x000fe20007ffe0ff */
[----:B0-----:R-:W-:-:S05]  /*0d20*/  @P0 FADD R5, R4, R5 ;  /* 0x0000000504050221 */ /* 0x001fca0000000000 */
[----:B------:R-:W0:Y:S02]  /*0d30*/  SHFL.DOWN P0, R7, R5, 0x8, R0 ;  /* 0x0900000005077989 */ /* 0x000e240000000000 */
[----:B0-----:R-:W-:-:S05]  /*0d40*/  @P0 FADD R7, R5, R7 ;  /* 0x0000000705070221 */ /* 0x001fca0000000000 */
[----:B------:R-:W0:Y:S02]  /*0d50*/  SHFL.DOWN P0, R2, R7, 0x10, R0 ;  /* 0x0a00000007027989 */ /* 0x000e240000000000 */
[----:B0-----:R-:W-:-:S05]  /*0d60*/  @P0 FADD R2, R7, R2 ;  /* 0x0000000207020221 */ /* 0x001fca0000000000 */
[----:B------:R4:W-:Y:S01]  /*0d70*/  @!P1 STS [R3+0x8], R2 ;  /* 0x0000080203009388 */ /* 0x0009e20000000800 */
[----:B------:R-:W-:Y:S06]  /*0d80*/  BAR.SYNC.DEFER_BLOCKING 0x0 ;  /* 0x0000000000007b1d */ /* 0x000fec0000010000 */
[----:B------:R-:W-:Y:S05]  /*0d90*/  @P4 BRA `(.L_x_130) ;  /* 0x0000002c00644947 */ /* 0x000fea0003800000 */
[----:B------:R-:W0:Y:S01]  /*0da0*/  S2UR UR5, SR_CgaCtaId ;  /* 0x00000000000579c3 */ /* 0x000e220000008800 */
[----:B------:R-:W-:Y:S01]  /*0db0*/  UMOV UR4, 0x400 ;  /* 0x0000040000047882 */ /* 0x000fe20000000000 */
[C---:B------:R-:W-:Y:S02]  /*0dc0*/  ISETP.GT.U32.AND P3, PT, R20.reuse, 0x20, PT ;  /* 0x000000201400780c */ /* 0x040fe40003f64070 */
[C---:B------:R-:W-:Y:S02]  /*0dd0*/  ISETP.GT.U32.AND P1, PT, R20.reuse, 0x40, PT ;  /* 0x000000401400780c */ /* 0x040fe40003f24070 */
[C---:B------:R-:W-:Y:S02]  /*0de0*/  ISETP.GT.U32.AND.EX P3, PT, R23.reuse, RZ, PT, P3 ;  /* 0x000000ff1700720c */ /* 0x040fe40003f64130 */
[----:B------:R-:W-:Y:S02]  /*0df0*/  ISETP.GT.U32.AND P0, PT, R20, 0x60, PT ;  /* 0x000000601400780c */ /* 0x000fe40003f04070 */
[----:B------:R-:W-:-:S02]  /*0e00*/  ISETP.GT.U32.AND.EX P1, PT, R23, RZ, PT, P1 ;  /* 0x000000ff1700720c */ /* 0x000fc40003f24110 */
[C---:B------:R-:W-:Y:S02]  /*0e10*/  ISETP.GT.U32.AND P2, PT, R20.reuse, 0x80, PT ;  /* 0x000000801400780c */ /* 0x040fe40003f44070 */
[C---:B------:R-:W-:Y:S02]  /*0e20*/  ISETP.GT.U32.AND.EX P0, PT, R23.reuse, RZ, PT, P0 ;  /* 0x000000ff1700720c */ /* 0x040fe40003f04100 */
[----:B------:R-:W-:Y:S02]  /*0e30*/  ISETP.GT.U32.AND P5, PT, R20, 0xa0, PT ;  /* 0x000000a01400780c */ /* 0x000fe40003fa4070 */
[C---:B------:R-:W-:Y:S02]  /*0e40*/  ISETP.GT.U32.AND.EX P2, PT, R23.reuse, RZ, PT, P2 ;  /* 0x000000ff1700720c */ /* 0x040fe40003f44120 */
[----:B------:R-:W-:Y:S01]  /*0e50*/  ISETP.GT.U32.AND.EX P5, PT, R23, RZ, PT, P5 ;  /* 0x000000ff1700720c */ /* 0x000fe20003fa4150 */
[----:B0-----:R-:W-:-:S09]  /*0e60*/  ULEA UR4, UR5, UR4, 0x18 ;  /* 0x0000000405047291 */ /* 0x001fd2000f8ec0ff */
[----:B----4-:R-:W0:Y:S04]  /*0e70*/  LDS R3, [UR4+0xc] ;  /* 0x00000c04ff037984 */ /* 0x010e280008000800 */
[----:B------:R-:W1:Y:S04]  /*0e80*/  LDS.128 R4, [UR4+0x10] ;  /* 0x00001004ff047984 */ /* 0x000e680008000c00 */
[----:B------:R-:W2:Y:S01]  /*0e90*/  LDS.64 R8, [UR4+0x20] ;  /* 0x00002004ff087984 */ /* 0x000ea20008000a00 */
[----:B0-----:R-:W-:Y:S01]  /*0ea0*/  @P3 FADD R2, R2, R3 ;  /* 0x0000000302023221 */ /* 0x001fe20000000000 */
[----:B------:R-:W-:-:S03]  /*0eb0*/  ISETP.GT.U32.AND P3, PT, R20, 0xc0, PT ;  /* 0x000000c01400780c */ /* 0x000fc60003f64070 */
[----:B-1----:R-:W-:Y:S01]  /*0ec0*/  @P1 FADD R2, R2, R4 ;  /* 0x0000000402021221 */ /* 0x002fe20000000000 */
[----:B------:R-:W-:Y:S02]  /*0ed0*/  ISETP.GT.U32.AND P1, PT, R20, 0xe0, PT ;  /* 0x000000e01400780c */ /* 0x000fe40003f24070 */
[C---:B------:R-:W-:Y:S01]  /*0ee0*/  ISETP.GT.U32.AND.EX P3, PT, R23.reuse, RZ, PT, P3 ;  /* 0x000000ff1700720c */ /* 0x040fe20003f64130 */
[----:B------:R-:W-:Y:S01]  /*0ef0*/  @P0 FADD R2, R2, R5 ;  /* 0x0000000502020221 */ /* 0x000fe20000000000 */
[----:B------:R-:W-:-:S03]  /*0f00*/  ISETP.GT.U32.AND.EX P1, PT, R23, RZ, PT, P1 ;  /* 0x000000ff1700720c */ /* 0x000fc60003f24110 */
[----:B------:R-:W-:-:S04]  /*0f10*/  @P2 FADD R2, R2, R6 ;  /* 0x0000000602022221 */ /* 0x000fc80000000000 */
[----:B------:R-:W-:-:S04]  /*0f20*/  @P5 FADD R2, R2, R7 ;  /* 0x0000000702025221 */ /* 0x000fc80000000000 */
[----:B--2---:R-:W-:-:S04]  /*0f30*/  @P3 FADD R2, R2, R8 ;  /* 0x0000000802023221 */ /* 0x004fc80000000000 */
[----:B------:R-:W-:Y:S01]  /*0f40*/  @P1 FADD R2, R2, R9 ;  /* 0x0000000902021221 */ /* 0x000fe20000000000 */
[----:B------:R-:W-:Y:S06]  /*0f50*/  BRA `(.L_x_130) ;  /* 0x0000002800f47947 */ /* 0x000fec0003800000 */
.L_x_116:
        /* <DEDUP_REMOVED lines=8> */
[----:B------:R-:W-:Y:S01]  /*0fe0*/  IADD3 R21, P1, PT, R20, -0x1000, RZ ;  /* 0xfffff00014157810 */ /* 0x000fe20007f3e0ff */
[----:B------:R-:W-:-:S02]  /*0ff0*/  HFMA2 R27, -RZ, RZ, 0, 0.00048828125 ;  /* 0x00001000ff1b7431 */ /* 0x000fc400000001ff */
[----:B------:R-:W-:Y:S01]  /*1000*/  IMAD.MOV.U32 R28, RZ, RZ, RZ ;  /* 0x000000ffff1c7224 */ /* 0x000fe200078e00ff */
[----:B------:R-:W-:Y:S02]  /*1010*/  ISETP.GE.U32.AND P0, PT, R21, 0x1000, PT ;  /* 0x000010001500780c */ /* 0x000fe40003f06070 */
[----:B------:R-:W-:-:S04]  /*1020*/  IADD3.X R26, PT, PT, R23, -0x1, RZ, P1, !PT ;  /* 0xffffffff171a7810 */ /* 0x000fc80000ffe4ff */
[----:B------:R-:W-:Y:S01]  /*1030*/  ISETP.GE.U32.AND.EX P0, PT, R26, RZ, PT, P0 ;  /* 0x000000ff1a00720c */ /* 0x000fe20003f06100 */
        /* <DEDUP_REMOVED lines=16> */
[----:B------:R-:W0:Y:S01]  /*1140*/  LDC.64 R22, c[0x0][0x390] ;  /* 0x0000e400ff167b82 */ /* 0x000e220000000a00 */
[----:B------:R-:W-:Y:S02]  /*1150*/  MOV R27, 0x1000 ;  /* 0x00001000001b7802 */ /* 0x000fe40000000f00 */
[----:B------:R-:W-:-:S07]  /*1160*/  MOV R28, RZ ;  /* 0x000000ff001c7202 */ /* 0x000fce0000000f00 */
.L_x_133:
[----:B------:R-:W-:-:S04]  /*1170*/  LEA R24, P0, R27, R2, 0x2 ;  /* 0x000000021b187211 */ /* 0x000fc800078010ff */
[----:B------:R-:W-:-:S05]  /*1180*/  LEA.HI.X R25, R27, R3, R28, 0x2, P0 ;  /* 0x000000031b197211 */ /* 0x000fca00000f141c */
[----:B------:R-:W2:Y:S04]  /*1190*/  LDG.E.128.CONSTANT R16, desc[UR6][R24.64+0x1000] ;  /* 0x0010000618107981 */ /* 0x000ea8000c1e9d00 */
[----:B------:R-:W3:Y:S04]  /*11a0*/  LDG.E.128.CONSTANT R4, desc[UR6][R24.64+0x2000] ;  /* 0x0020000618047981 */ /* 0x000ee8000c1e9d00 */
[----:B------:R-:W4:Y:S04]  /*11b0*/  LDG.E.128.CONSTANT R12, desc[UR6][R24.64] ;  /* 0x00000006180c7981 */ /* 0x000f28000c1e9d00 */
[----:B------:R-:W5:Y:S01]  /*11c0*/  LDG.E.128.CONSTANT R8, desc[UR6][R24.64+0x3000] ;  /* 0x0030000618087981 */ /* 0x000f62000c1e9d00 */
[----:B0-----:R-:W-:Y:S01]  /*11d0*/  MOV R20, R22 ;  /* 0x0000001600147202 */ /* 0x001fe20000000f00 */
[----:B--2---:R-:W-:Y:S01]  /*11e0*/  FADD R17, R17, R18 ;  /* 0x0000001211117221 */ /* 0x004fe20000000000 */
[----:B---3--:R-:W-:-:S02]  /*11f0*/  FADD R18, R19, R4 ;  /* 0x0000000413127221 */ /* 0x008fc40000000000 */
[----:B------:R-:W-:Y:S01]  /*1200*/  IADD3 R4, P1, PT, -R27, R20, RZ ;  /* 0x000000141b047210 */ /* 0x000fe20007f3e1ff */
[----:B------:R-:W-:-:S03]  /*1210*/  FADD R5, R5, R6 ;  /* 0x0000000605057221 */ /* 0x000fc60000000000 */
[----:B------:R-:W-:Y:S02]  /*1220*/  ISETP.GE.U32.AND P0, PT, R4, 0x1000, PT ;  /* 0x000010000400780c */ /* 0x000fe40003f06070 */
[----:B------:R-:W-:Y:S01]  /*1230*/  IADD3.X R4, PT, PT, ~R28, R23, RZ, P1, !PT ;  /* 0x000000171c047210 */ /* 0x000fe20000ffe5ff */
[----:B----4-:R-:W-:Y:S01]  /*1240*/  FADD R12, R12, R29 ;  /* 0x0000001d0c0c7221 */ /* 0x010fe20000000000 */
[----:B------:R-:W-:Y:S01]  /*1250*/  FADD R13, R13, R14 ;  /* 0x0000000e0d0d7221 */ /* 0x000fe20000000000 */
[----:B------:R-:W-:Y:S01]  /*1260*/  FADD R14, R15, R16 ;  /* 0x000000100f0e7221 */ /* 0x000fe20000000000 */
[----:B-----5:R-:W-:Y:S01]  /*1270*/  FADD R6, R7, R8 ;  /* 0x0000000807067221 */ /* 0x020fe20000000000 */
[----:B------:R-:W-:Y:S01]  /*1280*/  FADD R9, R9, R10 ;  /* 0x0000000a09097221 */ /* 0x000fe20000000000 */
[----:B------:R-:W-:Y:S01]  /*1290*/  ISETP.GE.U32.AND.EX P0, PT, R4, RZ, PT, P0 ;  /* 0x000000ff0400720c */ /* 0x000fe20003f06100 */
[----:B------:R-:W-:Y:S01]  /*12a0*/  FADD R12, R12, R13 ;  /* 0x0000000d0c0c7221 */ /* 0x000fe20000000000 */
[----:B------:R-:W-:Y:S01]  /*12b0*/  FADD R13, R14, R17 ;  /* 0x000000110e0d7221 */ /* 0x000fe20000000000 */
[----:B------:R-:W-:Y:S01]  /*12c0*/  FADD R5, R18, R5 ;  /* 0x0000000512057221 */ /* 0x000fe20000000000 */
[----:B------:R-:W-:-:S02]  /*12d0*/  FADD R6, R6, R9 ;  /* 0x0000000906067221 */ /* 0x000fc40000000000 */
[----:B------:R-:W-:Y:S02]  /*12e0*/  FADD R12, R12, R13 ;  /* 0x0000000d0c0c7221 */ /* 0x000fe40000000000 */
[----:B------:R-:W-:-:S04]  /*12f0*/  FADD R5, R5, R6 ;  /* 0x0000000605057221 */ /* 0x000fc80000000000 */
[----:B------:R-:W-:-:S04]  /*1300*/  FADD R5, R12, R5 ;  /* 0x000000050c057221 */ /* 0x000fc80000000000 */
[----:B------:R-:W-:Y:S01]  /*1310*/  FADD R29, R11, R5 ;  /* 0x000000050b1d7221 */ /* 0x000fe20000000000 */
[----:B------:R-:W-:Y:S06]  /*1320*/  @!P0 BRA `(.L_x_132) ;  /* 0x0000000800048947 */ /* 0x000fec0003800000 */
[----:B------:R-:W-:-:S04]  /*1330*/  IADD3 R27, P0, PT, R27, 0x1000, RZ ;  /* 0x000010001b1b7810 */ /* 0x000fc80007f1e0ff */
[----:B------:R-:W-:Y:S02]  /*1340*/  IADD3.X R28, PT, PT, RZ, R28, RZ, P0, !PT ;  /* 0x0000001cff1c7210 */ /* 0x000fe400007fe4ff */
[----:B------:R-:W-:-:S04]  /*1350*/  ISETP.GT.U32.AND P0, PT, R27, R21, PT ;  /* 0x000000151b00720c */ /* 0x000fc80003f04070 */
[----:B------:R-:W-:-:S13]  /*1360*/  ISETP.GT.U32.AND.EX P0, PT, R28, R26, PT, P0 ;  /* 0x0000001a1c00720c */ /* 0x000fda0003f04100 */
[----:B------:R-:W-:Y:S05]  /*1370*/  @!P0 BRA `(.L_x_133) ;  /* 0xfffffffc007c8947 */ /* 0x000fea000383ffff */
.L_x_131:
[----:B------:R-:W-:-:S04]  /*1380*/  ISETP.GE.U32.AND P0, PT, R27, R20, PT ;  /* 0x000000141b00720c */ /* 0x000fc80003f06070 */
[----:B------:R-:W-:-:S13]  /*1390*/  ISETP.GE.U32.AND.EX P0, PT, R28, R23, PT, P0 ;  /* 0x000000171c00720c */ /* 0x000fda0003f06100 */
[----:B------:R-:W-:Y:S05]  /*13a0*/  @P0 BRA `(.L_x_132) ;  /* 0x0000000400e40947 */ /* 0x000fea0003800000 */
[----:B------:R-:W-:Y:S01]  /*13b0*/  IADD3 R5, PT, PT, -R27, R20, RZ ;  /* 0x000000141b057210 */ /* 0x000fe20007ffe1ff */
[----:B------:R-:W-:Y:S03]  /*13c0*/  BSSY.RECONVERGENT B1, `(.L_x_132) ;  /* 0x0000077000017945 */ /* 0x000fe60003800200 */
[----:B------:R-:W-:-:S13]  /*13d0*/  ISETP.GE.AND P0, PT, R0, R5, PT ;  /* 0x000000050000720c */ /* 0x000fda0003f06270 */
[----:B------:R-:W-:Y:S05]  /*13e0*/  @P0 BRA `(.L_x_134) ;  /* 0x0000000400d00947 */ /* 0x000fea0003800000 */
[----:B------:R-:W-:Y:S01]  /*13f0*/  LOP3.LUT R2, RZ, R0, RZ, 0x33, !PT ;  /* 0x00000000ff027212 */ /* 0x000fe200078e33ff */
[----:B------:R-:W-:Y:S01]  /*1400*/  BSSY.RECONVERGENT B2, `(.L_x_135) ;  /* 0x000001a000027945 */ /* 0x000fe20003800200 */
[----:B------:R-:W-:Y:S02]  /*1410*/  IMAD.MOV.U32 R4, RZ, RZ, R0 ;  /* 0x000000ffff047224 */ /* 0x000fe400078e0000 */
[----:B------:R-:W-:-:S04]  /*1420*/  IADD3 R2, PT, PT, -R27, R20, R2 ;  /* 0x000000141b027210 */ /* 0x000fc80007ffe102 */
[C---:B------:R-:W-:Y:S02]  /*1430*/  LOP3.LUT R3, R2.reuse, 0x300, RZ, 0xc0, !PT ;  /* 0x0000030002037812 */ /* 0x040fe400078ec0ff */
[----:B------:R-:W-:Y:S02]  /*1440*/  ISETP.GE.U32.AND P1, PT, R2, 0x300, PT ;  /* 0x000003000200780c */ /* 0x000fe40003f26070 */
[----:B------:R-:W-:-:S13]  /*1450*/  ISETP.NE.AND P0, PT, R3, 0x300, PT ;  /* 0x000003000300780c */ /* 0x000fda0003f05270 */
[----:B------:R-:W-:Y:S05]  /*1460*/  @!P0 BRA `(.L_x_136) ;  /* 0x00000000004c8947 */ /* 0x000fea0003800000 */
[----:B------:R-:W0:Y:S01]  /*1470*/  LDCU.64 UR4, c[0x0][0x380] ;  /* 0x00007000ff0477ac */ /* 0x000e220008000a00 */
[----:B------:R-:W-:Y:S02]  /*1480*/  IADD3 R8, P0, PT, R0, R27, RZ ;  /* 0x0000001b00087210 */ /* 0x000fe40007f1e0ff */
[----:B------:R-:W-:Y:S02]  /*1490*/  LEA.HI R2, R2, 0x1, RZ, 0x18 ;  /* 0x0000000102027811 */ /* 0x000fe400078fc0ff */
[----:B------:R-:W-:Y:S02]  /*14a0*/  IADD3.X R3, PT, PT, RZ, R28, RZ, P0, !PT ;  /* 0x0000001cff037210 */ /* 0x000fe400007fe4ff */
[----:B------:R-:W-:Y:S02]  /*14b0*/  LOP3.LUT R2, R2, 0x3, RZ, 0xc0, !PT ;  /* 0x0000000302027812 */ /* 0x000fe400078ec0ff */
[----:B------:R-:W-:Y:S02]  /*14c0*/  MOV R4, R0 ;  /* 0x0000000000047202 */ /* 0x000fe40000000f00 */
[----:B------:R-:W-:-:S02]  /*14d0*/  IADD3 R6, PT, PT, -R2, RZ, RZ ;  /* 0x000000ff02067210 */ /* 0x000fc40007ffe1ff */
[----:B0-----:R-:W-:-:S04]  /*14e0*/  LEA R7, P2, R8, UR4, 0x2 ;  /* 0x0000000408077c11 */ /* 0x001fc8000f8410ff */
[----:B------:R-:W-:-:S09]  /*14f0*/  LEA.HI.X R8, R8, UR5, R3, 0x2, P2 ;  /* 0x0000000508087c11 */ /* 0x000fd200090f1403 */
.L_x_137:
[----:B------:R-:W-:Y:S02]  /*1500*/  MOV R2, R7 ;  /* 0x0000000700027202 */ /* 0x000fe40000000f00 */
        /* <DEDUP_REMOVED lines=9> */
.L_x_136:
[----:B------:R-:W-:Y:S05]  /*15a0*/  BSYNC.RECONVERGENT B2 ;  /* 0x0000000000027941 */ /* 0x000fea0003800200 */
.L_x_135:
[----:B------:R-:W-:Y:S05]  /*15b0*/  @!P1 BRA `(.L_x_134) ;  /* 0x00000004005c9947 */ /* 0x000fea0003800000 */
[----:B------:R-:W0:Y:S01]  /*15c0*/  LDCU.64 UR4, c[0x0][0x380] ;  /* 0x00007000ff0477ac */ /* 0x000e220008000a00 */
[----:B------:R-:W-:Y:S01]  /*15d0*/  IADD3 R3, PT, PT, R5, -R4, RZ ;  /* 0x8000000405037210 */ /* 0x000fe20007ffe0ff */
[----:B------:R-:W-:Y:S01]  /*15e0*/  BSSY.RECONVERGENT B2, `(.L_x_138) ;  /* 0x000002f000027945 */ /* 0x000fe20003800200 */
[----:B------:R-:W-:Y:S02]  /*15f0*/  IADD3 R27, P0, PT, R4, R27, RZ ;  /* 0x0000001b041b7210 */ /* 0x000fe40007f1e0ff */
[----:B------:R-:W-:Y:S02]  /*1600*/  ISETP.GT.AND P1, PT, R3, 0xc00, PT ;  /* 0x00000c000300780c */ /* 0x000fe40003f24270 */
[----:B------:R-:W-:Y:S02]  /*1610*/  IADD3.X R28, PT, PT, RZ, R28, RZ, P0, !PT ;  /* 0x0000001cff1c7210 */ /* 0x000fe400007fe4ff */
[----:B0-----:R-:W-:-:S04]  /*1620*/  LEA R2, P0, R27, UR4, 0x2 ;  /* 0x000000041b027c11 */ /* 0x001fc8000f8010ff */
[----:B------:R-:W-:Y:S02]  /*1630*/  LEA.HI.X R3, R27, UR5, R28, 0x2, P0 ;  /* 0x000000051b037c11 */ /* 0x000fe400080f141c */
[----:B------:R-:W-:-:S03]  /*1640*/  PLOP3.LUT P0, PT, PT, PT, PT, 0x80, 0x8 ;  /* 0x000000000008781c */ /* 0x000fc60003f0f070 */
[----:B------:R-:W-:Y:S10]  /*1650*/  @!P1 BRA `(.L_x_139) ;  /* 0x00000000009c9947 */ /* 0x000ff40003800000 */
[----:B------:R-:W-:Y:S02]  /*1660*/  PLOP3.LUT P0, PT, PT, PT, PT, 0x8, 0x80 ;  /* 0x000000000080781c */ /* 0x000fe40003f0e170 */
[----:B------:R-:W-:-:S11]  /*1670*/  IADD3 R9, PT, PT, R5, -0xc00, RZ ;  /* 0xfffff40005097810 */ /* 0x000fd60007ffe0ff */
.L_x_140:
        /* <DEDUP_REMOVED lines=37> */
.L_x_139:
[----:B------:R-:W-:Y:S05]  /*18d0*/  BSYNC.RECONVERGENT B2 ;  /* 0x0000000000027941 */ /* 0x000fea0003800200 */
.L_x_138:
[----:B------:R-:W-:Y:S01]  /*18e0*/  IMAD.IADD R6, R5, 0x1, -R4 ;  /* 0x0000000105067824 */ /* 0x000fe200078e0a04 */
[----:B------:R-:W-:Y:S04]  /*18f0*/  BSSY.RECONVERGENT B2, `(.L_x_141) ;  /* 0x0000019000027945 */ /* 0x000fe80003800200 */
        /* <DEDUP_REMOVED lines=10> */
[----:B------:R-:W-:-:S02]  /*19a0*/  PLOP3.LUT P0, PT, PT, PT, PT, 0x8, 0x80 ;  /* 0x000000000080781c */ /* 0x000fc40003f0e170 */
[----:B------:R-:W-:Y:S01]  /*19b0*/  IADD3 R4, PT, PT, R4, 0x800, RZ ;  /* 0x0000080004047810 */ /* 0x000fe20007ffe0ff */
        /* <DEDUP_REMOVED lines=12> */
.L_x_142:
[----:B------:R-:W-:Y:S05]  /*1a80*/  BSYNC.RECONVERGENT B2 ;  /* 0x0000000000027941 */ /* 0x000fea0003800200 */
.L_x_141:
        /* <DEDUP_REMOVED lines=10> */
.L_x_134:
[----:B------:R-:W-:Y:S05]  /*1b30*/  BSYNC.RECONVERGENT B1 ;  /* 0x0000000000017941 */ /* 0x000fea0003800200 */
.L_x_132:
[----:B------:R-:W0:Y:S01]  /*1b40*/  SHFL.DOWN P0, R4, R29, 0x1, 0x1f ;  /* 0x08201f001d047f89 */ /* 0x000e220000000000 */
[----:B------:R-:W-:Y:S01]  /*1b50*/  ISETP.NE.AND P4, PT, R0, RZ, PT ;  /* 0x000000ff0000720c */ /* 0x000fe20003f85270 */
        /* <DEDUP_REMOVED lines=34> */
.L_x_115:
[----:B------:R-:W-:-:S04]  /*1d80*/  ISETP.GT.U32.AND P0, PT, R20, 0xfff, PT ;  /* 0x00000fff1400780c */ /* 0x000fc80003f04070 */
[----:B------:R-:W-:-:S13]  /*1d90*/  ISETP.GT.U32.AND.EX P0, PT, R23, RZ, PT, P0 ;  /* 0x000000ff1700720c */ /* 0x000fda0003f04100 */
[----:B------:R-:W-:Y:S05]  /*1da0*/  @P0 BRA `(.L_x_143) ;  /* 0x0000000c00800947 */ /* 0x000fea0003800000 */
[----:B------:R-:W0:Y:S01]  /*1db0*/  S2R R9, SR_TID.X ;  /* 0x0000000000097919 */ /* 0x000e220000002100 */
[----:B------:R-:W-:Y:S01]  /*1dc0*/  BSSY.RECONVERGENT B1, `(.L_x_144) ;  /* 0x0000009000017945 */ /* 0x000fe20003800200 */
[----:B------:R-:W-:Y:S01]  /*1dd0*/  HFMA2 R17, -RZ, RZ, 0, 0 ;  /* 0x00000000ff117431 */ /* 0x000fe200000001ff */
[----:B0-----:R-:W-:Y:S01]  /*1de0*/  ISETP.GE.U32.AND P0, PT, R9, R20, PT ;  /* 0x000000140900720c */ /* 0x001fe20003f06070 */
[----:B------:R-:W-:-:S12]  /*1df0*/  IMAD.MOV.U32 R11, RZ, RZ, R9 ;  /* 0x000000ffff0b7224 */ /* 0x000fd800078e0009 */
[----:B------:R-:W-:Y:S05]  /*1e00*/  @P0 BRA `(.L_x_145) ;  /* 0x0000000000100947 */ /* 0x000fea0003800000 */
[----:B------:R-:W0:Y:S02]  /*1e10*/  LDC.64 R2, c[0x0][0x380] ;  /* 0x0000e000ff027b82 */ /* 0x000e240000000a00 */
[----:B0-----:R-:W-:-:S05]  /*1e20*/  IMAD.WIDE.U32 R2, R9, 0x4, R2 ;  /* 0x0000000409027825 */ /* 0x001fca00078e0002 */
[----:B------:R0:W5:Y:S01]  /*1e30*/  LDG.E.CONSTANT R17, desc[UR6][R2.64] ;  /* 0x0000000602117981 */ /* 0x000162000c1e9900 */
[----:B------:R-:W-:-:S07]  /*1e40*/  IADD3 R11, PT, PT, R9, 0x100, RZ ;  /* 0x00000100090b7810 */ /* 0x000fce0007ffe0ff */
.L_x_145:
[----:B------:R-:W-:Y:S05]  /*1e50*/  BSYNC.RECONVERGENT B1 ;  /* 0x0000000000017941 */ /* 0x000fea0003800200 */
.L_x_144:
        /* <DEDUP_REMOVED lines=14> */
[----:B0-----:R-:W-:-:S03]  /*1f40*/  IMAD.WIDE.U32 R2, R11, 0x4, R2 ;  /* 0x000000040b027825 */ /* 0x001fc600078e0002 */
[----:B------:R-:W-:-:S07]  /*1f50*/  MOV R4, R2 ;  /* 0x0000000200047202 */ /* 0x000fce0000000f00 */
.L_x_150:
[----:B------:R-:W-:-:S06]  /*1f60*/  MOV R2, R4 ;  /* 0x0000000400027202 */ /* 0x000fcc0000000f00 */
[----:B------:R0:W2:Y:S01]  /*1f70*/  LDG.E.CONSTANT R2, desc[UR6][R2.64] ;  /* 0x0000000602027981 */ /* 0x0000a2000c1e9900 */
[----:B------:R-:W-:Y:S01]  /*1f80*/  IADD3 R0, PT, PT, R0, 0x1, RZ ;  /* 0x0000000100007810 */ /* 0x000fe20007ffe0ff */
[----:B------:R-:W-:Y:S01]  /*1f90*/  VIADD R11, R11, 0x100 ;  /* 0x000001000b0b7836 */ /* 0x000fe20000000000 */
[----:B------:R-:W-:Y:S02]  /*1fa0*/  IADD3 R4, P2, PT, R4, 0x400, RZ ;  /* 0x0000040004047810 */ /* 0x000fe40007f5e0ff */
[----:B------:R-:W-:Y:S02]  /*1fb0*/  ISETP.NE.AND P0, PT, R0, RZ, PT ;  /* 0x000000ff0000720c */ /* 0x000fe40003f05270 */
[----:B0-----:R-:W-:Y:S01]  /*1fc0*/  IADD3.X R3, PT, PT, RZ, R3, RZ, P2, !PT ;  /* 0x00000003ff037210 */ /* 0x001fe200017fe4ff */
[----:B--2--5:R-:W-:-:S10]  /*1fd0*/  FADD R17, R2, R17 ;  /* 0x0000001102117221 */ /* 0x024fd40000000000 */
[----:B------:R-:W-:Y:S05]  /*1fe0*/  @P0 BRA `(.L_x_150) ;  /* 0xfffffffc00dc0947 */ /* 0x000fea000383ffff */
.L_x_149:
[----:B------:R-:W-:Y:S05]  /*1ff0*/  BSYNC.RECONVERGENT B2 ;  /* 0x0000000000027941 */ /* 0x000fea0003800200 */
.L_x_148:
        /* <DEDUP_REMOVED lines=8> */
.L_x_153:
        /* <DEDUP_REMOVED lines=24> */
[----:B------:R-:W-:-:S05]  /*2200*/  VIADD R11, R11, 0x1000 ;  /* 0x000010000b0b7836 */ /* 0x000fca0000000000 */
        /* <DEDUP_REMOVED lines=18> */
.L_x_152:
[----:B------:R-:W-:Y:S05]  /*2330*/  BSYNC.RECONVERGENT B2 ;  /* 0x0000000000027941 */ /* 0x000fea0003800200 */
.L_x_151:
        /* <DEDUP_REMOVED lines=26> */
.L_x_155:
[----:B------:R-:W-:Y:S05]  /*24e0*/  BSYNC.RECONVERGENT B2 ;  /* 0x0000000000027941 */ /* 0x000fea0003800200 */
.L_x_154:
        /* <DEDUP_REMOVED lines=12> */
.L_x_147:
[----:B------:R-:W-:Y:S05]  /*25b0*/  BSYNC.RECONVERGENT B1 ;  /* 0x0000000000017941 */ /* 0x000fea0003800200 */
.L_x_146:
        /* <DEDUP_REMOVED lines=39> */
.L_x_156:
        /* <DEDUP_REMOVED lines=18> */
[----:B------:R-:W-:-:S05]  /*2950*/  @!P1 LOP3.LUT R0, R0, 0x7c, RZ, 0xc0, !PT ;  /* 0x0000007c00009812 */ /* 0x000fca00078ec0ff */
[----:B------:R-:W-:Y:S02]  /*2960*/  @!P1 IMAD.IADD R7, R0, 0x1, R7 ;  /* 0x0000000100079824 */ /* 0x000fe400078e0207 */
        /* <DEDUP_REMOVED lines=21> */
[----:B------:R-:W0:Y:S04]  /*2ac0*/  LDS R3, [UR4+0xc] ;  /* 0x00000c04ff037984 */ /* 0x000e280008000800 */
[----:B-1----:R-:W1:Y:S04]  /*2ad0*/  LDS.128 R4, [UR4+0x10] ;  /* 0x00001004ff047984 */ /* 0x002e680008000c00 */
        /* <DEDUP_REMOVED lines=13> */
.L_x_143:
        /* <DEDUP_REMOVED lines=19> */
[----:B--2---:R-:W-:Y:S01]  /*2ce0*/  FADD R6, R19, R6 ;  /* 0x0000000613067221 */ /* 0x004fe20000000000 */
[----:B---3--:R-:W-:-:S04]  /*2cf0*/  FADD R9, R9, R10 ;  /* 0x0000000a09097221 */ /* 0x008fc80000000000 */
[----:B------:R-:W-:Y:S01]  /*2d00*/  FADD R9, R6, R9 ;  /* 0x0000000906097221 */ /* 0x000fe20000000000 */
[----:B------:R-:W-:Y:S01]  /*2d10*/  IADD3 R6, P1, PT, R20, -0x1000, RZ ;  /* 0xfffff00014067810 */ /* 0x000fe20007f3e0ff */
[----:B----4-:R-:W-:-:S03]  /*2d20*/  FADD R11, R11, R12 ;  /* 0x0000000c0b0b7221 */ /* 0x010fc60000000000 */
[----:B------:R-:W-:Y:S01]  /*2d30*/  ISETP.GE.U32.AND P0, PT, R6, 0x1000, PT ;  /* 0x000010000600780c */ /* 0x000fe20003f06070 */
[----:B-----5:R-:W-:-:S04]  /*2d40*/  FADD R14, R13, R14 ;  /* 0x0000000e0d0e7221 */ /* 0x020fc80000000000 */
[----:B------:R-:W-:Y:S01]  /*2d50*/  FADD R14, R11, R14 ;  /* 0x0000000e0b0e7221 */ /* 0x000fe20000000000 */
[----:B------:R-:W-:Y:S01]  /*2d60*/  IADD3.X R11, PT, PT, R23, -0x1, RZ, P1, !PT ;  /* 0xffffffff170b7810 */ /* 0x000fe20000ffe4ff */
[----:B------:R-:W-:-:S03]  /*2d70*/  FADD R15, R15, R16 ;  /* 0x000000100f0f7221 */ /* 0x000fc60000000000 */
[----:B------:R-:W-:Y:S01]  /*2d80*/  ISETP.GE.U32.AND.EX P0, PT, R11, RZ, PT, P0 ;  /* 0x000000ff0b00720c */ /* 0x000fe20003f06100 */
[----:B------:R-:W-:Y:S01]  /*2d90*/  FADD R14, R9, R14 ;  /* 0x0000000e090e7221 */ /* 0x000fe20000000000 */
[----:B------:R-:W-:Y:S02]  /*2da0*/  HFMA2 R9, -RZ, RZ, 0, 0.00048828125 ;  /* 0x00001000ff097431 */ /* 0x000fe400000001ff */
[----:B------:R-:W-:-:S04]  /*2db0*/  FADD R18, R17, R18 ;  /* 0x0000001211127221 */ /* 0x000fc80000000000 */
[----:B------:R-:W-:Y:S01]  /*2dc0*/  FADD R15, R15, R18 ;  /* 0x000000120f0f7221 */ /* 0x000fe20000000000 */
[----:B------:R-:W-:Y:S01]  /*2dd0*/  FADD R7, R7, R8 ;  /* 0x0000000807077221 */ /* 0x000fe20000000000 */
[----:B------:R-:W-:Y:S01]  /*2de0*/  MOV R8, RZ ;  /* 0x000000ff00087202 */ /* 0x000fe20000000f00 */
[----:B------:R-:W-:-:S04]  /*2df0*/  FADD R4, R5, R4 ;  /* 0x0000000405047221 */ /* 0x000fc80000000000 */
[----:B------:R-:W-:-:S04]  /*2e00*/  FADD R4, R7, R4 ;  /* 0x0000000407047221 */ /* 0x000fc80000000000 */
[----:B------:R-:W-:-:S04]  /*2e10*/  FADD R15, R15, R4 ;  /* 0x000000040f0f7221 */ /* 0x000fc80000000000 */
[----:B------:R-:W-:Y:S01]  /*2e20*/  FADD R7, R14, R15 ;  /* 0x0000000f0e077221 */ /* 0x000fe20000000000 */
[----:B------:R-:W-:Y:S06]  /*2e30*/  @!P0 BRA `(.L_x_157) ;  /* 0x0000000000c08947 */ /* 0x000fec0003800000 */
[----:B------:R-:W0:Y:S01]  /*2e40*/  LDC.64 R20, c[0x0][0x390] ;  /* 0x0000e400ff147b82 */ /* 0x000e220000000a00 */
[----:B------:R-:W-:Y:S02]  /*2e50*/  MOV R9, 0x1000 ;  /* 0x0000100000097802 */ /* 0x000fe40000000f00 */
[----:B------:R-:W-:-:S07]  /*2e60*/  MOV R8, RZ ;  /* 0x000000ff00087202 */ /* 0x000fce0000000f00 */
.L_x_159:
[----:B------:R-:W-:-:S04]  /*2e70*/  LEA R4, P0, R9, R2, 0x2 ;  /* 0x0000000209047211 */ /* 0x000fc800078010ff */
[----:B------:R-:W-:-:S05]  /*2e80*/  LEA.HI.X R5, R9, R3, R8, 0x2, P0 ;  /* 0x0000000309057211 */ /* 0x000fca00000f1408 */
[----:B------:R-:W2:Y:S04]  /*2e90*/  LDG.E.CONSTANT R24, desc[UR6][R4.64+0xc00] ;  /* 0x000c000604187981 */ /* 0x000ea8000c1e9900 */
[----:B------:R-:W2:Y:S04]  /*2ea0*/  LDG.E.CONSTANT R25, desc[UR6][R4.64+0x1000] ;  /* 0x0010000604197981 */ /* 0x000ea8000c1e9900 */
[----:B------:R-:W3:Y:S04]  /*2eb0*/  LDG.E.CONSTANT R23, desc[UR6][R4.64+0x1400] ;  /* 0x0014000604177981 */ /* 0x000ee8000c1e9900 */
        /* <DEDUP_REMOVED lines=12> */
[----:B------:R0:W5:Y:S02]  /*2f80*/  LDG.E.CONSTANT R18, desc[UR6][R4.64+0x3c00] ;  /* 0x003c000604127981 */ /* 0x000164000c1e9900 */
[----:B0-----:R-:W-:-:S04]  /*2f90*/  IADD3 R4, P1, PT, -R9, R20, RZ ;  /* 0x0000001409047210 */ /* 0x001fc80007f3e1ff */
[----:B------:R-:W-:Y:S01]  /*2fa0*/  ISETP.GE.U32.AND P0, PT, R4, 0x1000, PT ;  /* 0x000010000400780c */ /* 0x000fe20003f06070 */
[----:B--2---:R-:W-:Y:S01]  /*2fb0*/  FADD R24, R24, R25 ;  /* 0x0000001918187221 */ /* 0x004fe20000000000 */
[----:B---3--:R-:W-:-:S04]  /*2fc0*/  FADD R23, R23, R22 ;  /* 0x0000001617177221 */ /* 0x008fc80000000000 */
[----:B------:R-:W-:Y:S01]  /*2fd0*/  FADD R22, R24, R23 ;  /* 0x0000001718167221 */ /* 0x000fe20000000000 */
[----:B------:R-:W-:Y:S01]  /*2fe0*/  MOV R23, R21 ;  /* 0x0000001500177202 */ /* 0x000fe20000000f00 */
[----:B----4-:R-:W-:-:S03]  /*2ff0*/  FADD R7, R26, R7 ;  /* 0x000000071a077221 */ /* 0x010fc60000000000 */
[----:B------:R-:W-:Y:S01]  /*3000*/  IADD3.X R4, PT, PT, ~R8, R23, RZ, P1, !PT ;  /* 0x0000001708047210 */ /* 0x000fe20000ffe5ff */
[----:B-----5:R-:W-:-:S03]  /*3010*/  FADD R28, R27, R28 ;  /* 0x0000001c1b1c7221 */ /* 0x020fc60000000000 */
[----:B------:R-:W-:Y:S01]  /*3020*/  ISETP.GE.U32.AND.EX P0, PT, R4, RZ, PT, P0 ;  /* 0x000000ff0400720c */ /* 0x000fe20003f06100 */
        /* <DEDUP_REMOVED lines=12> */
[----:B------:R-:W-:-:S05]  /*30f0*/  IADD3 R9, P0, PT, R9, 0x1000, RZ ;  /* 0x0000100009097810 */ /* 0x000fca0007f1e0ff */
[----:B------:R-:W-:Y:S01]  /*3100*/  IMAD.X R8, RZ, RZ, R8, P0 ;  /* 0x000000ffff087224 */ /* 0x000fe200000e0608 */
[----:B------:R-:W-:-:S04]  /*3110*/  ISETP.GT.U32.AND P0, PT, R9, R6, PT ;  /* 0x000000060900720c */ /* 0x000fc80003f04070 */
[----:B------:R-:W-:-:S13]  /*3120*/  ISETP.GT.U32.AND.EX P0, PT, R8, R11, PT, P0 ;  /* 0x0000000b0800720c */ /* 0x000fda0003f04100 */
[----:B------:R-:W-:Y:S05]  /*3130*/  @!P0 BRA `(.L_x_159) ;  /* 0xfffffffc004c8947 */ /* 0x000fea000383ffff */
.L_x_157:
[----:B------:R-:W-:-:S04]  /*3140*/  ISETP.GE.U32.AND P0, PT, R9, R20, PT ;  /* 0x000000140900720c */ /* 0x000fc80003f06070 */
[----:B------:R-:W-:-:S13]  /*3150*/  ISETP.GE.U32.AND.EX P0, PT, R8, R23, PT, P0 ;  /* 0x000000170800720c */ /* 0x000fda0003f06100 */
        /* <DEDUP_REMOVED lines=19> */
[----:B0-----:R-:W-:-:S04]  /*3290*/  LEA R10, P2, R11, UR4, 0x2 ;  /* 0x000000040b0a7c11 */ /* 0x001fc8000f8410ff */
[----:B------:R-:W-:Y:S02]  /*32a0*/  LEA.HI.X R11, R11, UR5, R6, 0x2, P2 ;  /* 0x000000050b0b7c11 */ /* 0x000fe400090f1406 */
[----:B------:R-:W-:-:S07]  /*32b0*/  IADD3 R6, PT, PT, -R2, RZ, RZ ;  /* 0x000000ff02067210 */ /* 0x000fce0007ffe1ff */
.L_x_163:
[----:B------:R-:W-:Y:S01]  /*32c0*/  MOV R2, R10 ;  /* 0x0000000a00027202 */ /* 0x000fe20000000f00 */
[----:B------:R-:W-:-:S05]  /*32d0*/  IMAD.MOV.U32 R3, RZ, RZ, R11 ;  /* 0x000000ffff037224 */ /* 0x000fca00078e000b */
[----:B------:R-:W2:Y:S01]  /*32e0*/  LDG.E.CONSTANT R2, desc[UR6][R2.64] ;  /* 0x0000000602027981 */ /* 0x000ea2000c1e9900 */
[----:B------:R-:W-:Y:S02]  /*32f0*/  IADD3 R6, PT, PT, R6, 0x1, RZ ;  /* 0x0000000106067810 */ /* 0x000fe40007ffe0ff */
[----:B------:R-:W-:Y:S02]  /*3300*/  IADD3 R10, P2, PT, R10, 0x400, RZ ;  /* 0x000004000a0a7810 */ /* 0x000fe40007f5e0ff */
[----:B------:R-:W-:Y:S02]  /*3310*/  ISETP.NE.AND P0, PT, R6, RZ, PT ;  /* 0x000000ff0600720c */ /* 0x000fe40003f05270 */
[----:B------:R-:W-:Y:S02]  /*3320*/  IADD3 R4, PT, PT, R4, 0x100, RZ ;  /* 0x0000010004047810 */ /* 0x000fe40007ffe0ff */
[----:B------:R-:W-:Y:S01]  /*3330*/  IADD3.X R11, PT, PT, RZ, R11, RZ, P2, !PT ;  /* 0x0000000bff0b7210 */ /* 0x000fe200017fe4ff */
[----:B--2---:R-:W-:-:S08]  /*3340*/  FADD R7, R2, R7 ;  /* 0x0000000702077221 */ /* 0x004fd00000000000 */
[----:B------:R-:W-:Y:S05]  /*3350*/  @P0 BRA `(.L_x_163) ;  /* 0xfffffffc00d80947 */ /* 0x000fea000383ffff */
.L_x_162:
[----:B------:R-:W-:Y:S05]  /*3360*/  BSYNC.RECONVERGENT B2 ;  /* 0x0000000000027941 */ /* 0x000fea0003800200 */
.L_x_161:
        /* <DEDUP_REMOVED lines=13> */
.L_x_166:
        /* <DEDUP_REMOVED lines=37> */
.L_x_165:
[----:B------:R-:W-:Y:S05]  /*3690*/  BSYNC.RECONVERGENT B2 ;  /* 0x0000000000027941 */ /* 0x000fea0003800200 */
.L_x_164:
        /* <DEDUP_REMOVED lines=12> */
[----:B------:R-:W-:-:S02]  /*3760*/  IADD3 R8, P1, PT, R2, 0x2000, RZ ;  /* 0x0000200002087810 */ /* 0x000fc40007f3e0ff */
[----:B------:R-:W-:Y:S02]  /*3770*/  PLOP3.LUT P0, PT, PT, PT, PT, 0x8, 0x80 ;  /* 0x000000000080781c */ /* 0x000fe40003f0e170 */
[----:B------:R-:W-:Y:S02]  /*3780*/  IADD3 R4, PT, PT, R4, 0x800, RZ ;  /* 0x0000080004047810 */ /* 0x000fe40007ffe0ff */
        /* <DEDUP_REMOVED lines=11> */
.L_x_168:
[----:B------:R-:W-:Y:S05]  /*3840*/  BSYNC.RECONVERGENT B2 ;  /* 0x0000000000027941 */ /* 0x000fea0003800200 */
.L_x_167:
        /* <DEDUP_REMOVED lines=10> */
.L_x_160:
[----:B------:R-:W-:Y:S05]  /*38f0*/  BSYNC.RECONVERGENT B1 ;  /* 0x0000000000017941 */ /* 0x000fea0003800200 */
.L_x_158:
        /* <DEDUP_REMOVED lines=34> */
[----:B------:R-:W-:-:S07]  /*3b20*/  FADD R2, R8, R9 ;  /* 0x0000000908027221 */ /* 0x000fce0000000000 */
.L_x_130:
[----:B------:R-:W-:Y:S05]  /*3b30*/  BSYNC.RECONVERGENT B0 ;  /* 0x0000000000007941 */ /* 0x000fea0003800200 */
.L_x_114:
[----:B------:R-:W-:Y:S05]  /*3b40*/  @P4 EXIT ;  /* 0x000000000000494d */ /* 0x000fea0003800000 */
[----:B------:R-:W5:Y:S01]  /*3b50*/  LDC.64 R4, c[0x0][0x388] ;  /* 0x0000e200ff047b82 */ /* 0x000f620000000a00 */
[----:B------:R-:W4:Y:S02]  /*3b60*/  LDCU UR4, c[0x0][0x39c] ;  /* 0x00007380ff0477ac */ /* 0x000f240008000800 */
[----:B----4-:R-:W-:-:S05]  /*3b70*/  FADD R3, R2, UR4 ;  /* 0x0000000402037e21 */ /* 0x010fca0008000000 */
[----:B-----5:R-:W-:Y:S01]  /*3b80*/  STG.E desc[UR6][R4.64], R3 ;  /* 0x0000000304007986 */ /* 0x020fe2000c101906 */
[----:B------:R-:W-:Y:S05]  /*3b90*/  EXIT ;  /* 0x000000000000794d */ /* 0x000fea0003800000 */
.L_x_169:
        /* <DEDUP_REMOVED lines=14> */
.L_x_177:


//--------------------- .text._ZN3cub18CUB_300001_SM_10006detail11EmptyKernelIvEEvv --------------------------
	.section	.text._ZN3cub18CUB_300001_SM_10006detail11EmptyKernelIvEEvv,"ax",@progbits
	.align	128
        .global         _ZN3cub18CUB_300001_SM_10006detail11EmptyKernelIvEEvv
        .type           _ZN3cub18CUB_300001_SM_10006detail11EmptyKernelIvEEvv,@function
        .size           _ZN3cub18CUB_300001_SM_10006detail11EmptyKernelIvEEvv,(.L_x_178 - _ZN3cub18CUB_300001_SM_10006detail11EmptyKernelIvEEvv)
        .other          _ZN3cub18CUB_300001_SM_10006detail11EmptyKernelIvEEvv,@"STO_CUDA_ENTRY STV_DEFAULT"
_ZN3cub18CUB_300001_SM_10006detail11EmptyKernelIvEEvv:
.text._ZN3cub18CUB_300001_SM_10006detail11EmptyKernelIvEEvv:
[----:B------:R-:W-:Y:S01]  /*0000*/  LDC R1, c[0x0][0x37c] ;  /* 0x0000df00ff017b82 */ /* 0x000fe20000000800 */
[----:B------:R-:W-:Y:S05]  /*0010*/  EXIT ;  /* 0x000000000000794d */ /* 0x000fea0003800000 */
.L_x_170:
        /* <DEDUP_REMOVED lines=14> */
.L_x_178:


//--------------------- .text._Z17reduce_sum_kernelPKfmmPf --------------------------
	.section	.text._Z17reduce_sum_kernelPKfmmPf,"ax",@progbits
	.align	128
        .global         _Z17reduce_sum_kernelPKfmmPf
        .type           _Z17reduce_sum_kernelPKfmmPf,@function
        .size           _Z17reduce_sum_kernelPKfmmPf,(.L_x_174 - _Z17reduce_sum_kernelPKfmmPf)
        .other          _Z17reduce_sum_kernelPKfmmPf,@"STO_CUDA_ENTRY STV_DEFAULT"
_Z17reduce_sum_kernelPKfmmPf:
.text._Z17reduce_sum_kernelPKfmmPf:
[----:B------:R-:W-:Y:S01]  /*0000*/  LDC R1, c[0x0][0x37c] ;  /* 0x0000df00ff017b82 */ /* 0x000fe20000000800 */
[----:B------:R-:W0:Y:S01]  /*0010*/  S2R R3, SR_TID.X ;  /* 0x0000000000037919 */ /* 0x000e220000002100 */
[----:B------:R-:W1:Y:S06]  /*0020*/  LDCU.64 UR10, c[0x0][0x390] ;  /* 0x00007200ff0a77ac */ /* 0x000e6c0008000a00 */
[----:B------:R-:W0:Y:S01]  /*0030*/  S2UR UR7, SR_CTAID.X ;  /* 0x00000000000779c3 */ /* 0x000e220000002500 */
[----:B------:R-:W1:Y:S07]  /*0040*/  LDCU.64 UR8, c[0x0][0x388] ;  /* 0x00007100ff0877ac */ /* 0x000e6e0008000a00 */
[----:B------:R-:W0:Y:S01]  /*0050*/  LDC R0, c[0x0][0x360] ;  /* 0x0000d800ff007b82 */ /* 0x000e220000000800 */
[----:B-1----:R-:W-:-:S02]  /*0060*/  UIMAD UR6, UR11, UR8, URZ ;  /* 0x000000080b0672a4 */ /* 0x002fc4000f8e02ff */
[----:B------:R-:W-:Y:S02]  /*0070*/  UIMAD.WIDE.U32 UR4, UR10, UR8, URZ ;  /* 0x000000080a0472a5 */ /* 0x000fe4000f8e00ff */
[----:B------:R-:W-:-:S04]  /*0080*/  UIMAD UR6, UR10, UR9, UR6 ;  /* 0x000000090a0672a4 */ /* 0x000fc8000f8e0206 */
[----:B------:R-:W-:Y:S01]  /*0090*/  UIADD3 UR5, UPT, UPT, UR5, UR6, URZ ;  /* 0x0000000605057290 */ /* 0x000fe2000fffe0ff */
[----:B0-----:R-:W-:-:S05]  /*00a0*/  IMAD R0, R0, UR7, R3 ;  /* 0x0000000700007c24 */ /* 0x001fca000f8e0203 */
[----:B------:R-:W-:Y:S01]  /*00b0*/  IMAD.U32 R2, RZ, RZ, UR5 ;  /* 0x00000005ff027e24 */ /* 0x000fe2000f8e00ff */
[----:B------:R-:W-:-:S04]  /*00c0*/  ISETP.LT.U32.AND P0, PT, R0, UR4, PT ;  /* 0x0000000400007c0c */ /* 0x000fc8000bf01070 */
[----:B------:R-:W-:-:S13]  /*00d0*/  ISETP.GT.U32.AND.EX P0, PT, R2, RZ, PT, P0 ;  /* 0x000000ff0200720c */ /* 0x000fda0003f04100 */
[----:B------:R-:W-:Y:S05]  /*00e0*/  @!P0 EXIT ;  /* 0x000000000000894d */ /* 0x000fea0003800000 */
[----:B------:R-:W-:Y:S01]  /*00f0*/  UISETP.NE.U32.AND UP0, UPT, UR11, URZ, UPT ;  /* 0x000000ff0b00728c */ /* 0x000fe2000bf05070 */
[----:B------:R-:W0:Y:S08]  /*0100*/  LDCU.64 UR4, c[0x0][0x358] ;  /* 0x00006b00ff0477ac */ /* 0x000e300008000a00 */
[----:B------:R-:W-:Y:S05]  /*0110*/  BRA.U UP0, `(.L_x_171) ;  /* 0x0000000100507547 */ /* 0x000fea000b800000 */
[----:B------:R-:W1:Y:S01]  /*0120*/  I2F.U32.RP R4, UR10 ;  /* 0x0000000a00047d06 */ /* 0x000e620008209000 */
[----:B------:R-:W-:-:S07]  /*0130*/  ISETP.NE.U32.AND P1, PT, RZ, UR10, PT ;  /* 0x0000000aff007c0c */ /* 0x000fce000bf25070 */
[----:B-1----:R-:W1:Y:S02]  /*0140*/  MUFU.RCP R4, R4 ;  /* 0x0000000400047308 */ /* 0x002e640000001000 */
[----:B-1----:R-:W-:-:S06]  /*0150*/  VIADD R2, R4, 0xffffffe ;  /* 0x0ffffffe04027836 */ /* 0x002fcc0000000000 */
[----:B------:R1:W2:Y:S02]  /*0160*/  F2I.FTZ.U32.TRUNC.NTZ R3, R2 ;  /* 0x0000000200037305 */ /* 0x0002a4000021f000 */
[----:B-1----:R-:W-:Y:S01]  /*0170*/  IMAD.MOV.U32 R2, RZ, RZ, RZ ;  /* 0x000000ffff027224 */ /* 0x002fe200078e00ff */
[----:B--2---:R-:W-:-:S05]  /*0180*/  IADD3 R5, PT, PT, RZ, -R3, RZ ;  /* 0x80000003ff057210 */ /* 0x004fca0007ffe0ff */
[----:B------:R-:W-:-:S04]  /*0190*/  IMAD R5, R5, UR10, RZ ;  /* 0x0000000a05057c24 */ /* 0x000fc8000f8e02ff */
[----:B------:R-:W-:-:S06]  /*01a0*/  IMAD.HI.U32 R3, R3, R5, R2 ;  /* 0x0000000503037227 */ /* 0x000fcc00078e0002 */
[----:B------:R-:W-:-:S04]  /*01b0*/  IMAD.HI.U32 R3, R3, R0, RZ ;  /* 0x0000000003037227 */ /* 0x000fc800078e00ff */
[----:B------:R-:W-:-:S04]  /*01c0*/  IMAD.MOV R3, RZ, RZ, -R3 ;  /* 0x000000ffff037224 */ /* 0x000fc800078e0a03 */
[----:B------:R-:W-:Y:S02]  /*01d0*/  IMAD R5, R3, UR10, R0 ;  /* 0x0000000a03057c24 */ /* 0x000fe4000f8e0200 */
[----:B------:R-:W-:-:S03]  /*01e0*/  HFMA2 R3, -RZ, RZ, 0, 0 ;  /* 0x00000000ff037431 */ /* 0x000fc600000001ff */
[----:B------:R-:W-:-:S13]  /*01f0*/  ISETP.GE.U32.AND P0, PT, R5, UR10, PT ;  /* 0x0000000a05007c0c */ /* 0x000fda000bf06070 */
[----:B------:R-:W-:-:S04]  /*0200*/  @P0 IADD3 R5, PT, PT, R5, -UR10, RZ ;  /* 0x8000000a05050c10 */ /* 0x000fc8000fffe0ff */
[----:B------:R-:W-:-:S13]  /*0210*/  ISETP.GE.U32.AND P0, PT, R5, UR10, PT ;  /* 0x0000000a05007c0c */ /* 0x000fda000bf06070 */
[----:B------:R-:W-:Y:S01]  /*0220*/  @P0 VIADD R5, R5, -UR10 ;  /* 0x8000000a05050c36 */ /* 0x000fe20008000000 */
[----:B------:R-:W-:-:S05]  /*0230*/  @!P1 LOP3.LUT R5, RZ, UR10, RZ, 0x33, !PT ;  /* 0x0000000aff059c12 */ /* 0x000fca000f8e33ff */
[----:B------:R-:W-:Y:S01]  /*0240*/  IMAD.MOV.U32 R2, RZ, RZ, R5 ;  /* 0x000000ffff027224 */ /* 0x000fe200078e0005 */
[----:B------:R-:W-:Y:S06]  /*0250*/  BRA `(.L_x_172) ;  /* 0x0000000000087947 */ /* 0x000fec0003800000 */
.L_x_171:
[----:B------:R-:W-:-:S07]  /*0260*/  MOV R4, 0x280 ;  /* 0x0000028000047802 */ /* 0x000fce0000000f00 */
[----:B0-----:R-:W-:Y:S05]  /*0270*/  CALL.REL.NOINC `($__internal_0_$__cuda_sm20_rem_u64) ;  /* 0x0000000000247944 */ /* 0x001fea0003c00000 */
.L_x_172:
[----:B------:R-:W1:Y:S02]  /*0280*/  LDCU.64 UR6, c[0x0][0x380] ;  /* 0x00007000ff0677ac */ /* 0x000e640008000a00 */
[----:B-1----:R-:W-:-:S04]  /*0290*/  LEA R4, P0, R0, UR6, 0x2 ;  /* 0x0000000600047c11 */ /* 0x002fc8000f8010ff */
[----:B------:R-:W-:Y:S01]  /*02a0*/  LEA.HI.X R5, R0, UR7, RZ, 0x2, P0 ;  /* 0x0000000700057c11 */ /* 0x000fe200080f14ff */
[----:B------:R-:W1:Y:S05]  /*02b0*/  LDCU.64 UR6, c[0x0][0x398] ;  /* 0x00007300ff0677ac */ /* 0x000e6a0008000a00 */
[----:B0-----:R-:W2:Y:S01]  /*02c0*/  LDG.E R5, desc[UR4][R4.64] ;  /* 0x0000000404057981 */ /* 0x001ea2000c1e1900 */
[----:B-1----:R-:W-:-:S04]  /*02d0*/  LEA R6, P0, R2, UR6, 0x2 ;  /* 0x0000000602067c11 */ /* 0x002fc8000f8010ff */
[----:B------:R-:W-:-:S05]  /*02e0*/  LEA.HI.X R7, R2, UR7, R3, 0x2, P0 ;  /* 0x0000000702077c11 */ /* 0x000fca00080f1403 */
[----:B--2---:R-:W-:Y:S01]  /*02f0*/  REDG.E.ADD.F32.FTZ.RN.STRONG.GPU desc[UR4][R6.64], R5 ;  /* 0x00000005060079a6 */ /* 0x004fe2000c12f304 */
[----:B------:R-:W-:Y:S05]  /*0300*/  EXIT ;  /* 0x000000000000794d */ /* 0x000fea0003800000 */
        .weak           $__internal_0_$__cuda_sm20_rem_u64
        .type           $__internal_0_$__cuda_sm20_rem_u64,@function
        .size           $__internal_0_$__cuda_sm20_rem_u64,(.L_x_174 - $__internal_0_$__cuda_sm20_rem_u64)
$__internal_0_$__cuda_sm20_rem_u64:
[----:B------:R-:W0:Y:S01]  /*0310*/  LDCU.64 UR6, c[0x0][0x390] ;  /* 0x00007200ff0677ac */ /* 0x000e220008000a00 */
[----:B------:R-:W1:Y:S01]  /*0320*/  LDC.64 R2, c[0x0][0x390] ;  /* 0x0000e400ff027b82 */ /* 0x000e620000000a00 */
[----:B0-----:R-:W0:Y:S08]  /*0330*/  I2F.U64.RP R5, UR6 ;  /* 0x0000000600057d12 */ /* 0x001e300008309000 */
[----:B0-----:R-:W0:Y:S02]  /*0340*/  MUFU.RCP R5, R5 ;  /* 0x0000000500057308 */ /* 0x001e240000001000 */
[----:B0-----:R-:W-:-:S06]  /*0350*/  VIADD R6, R5, 0x1ffffffe ;  /* 0x1ffffffe05067836 */ /* 0x001fcc0000000000 */
[----:B------:R-:W1:Y:S02]  /*0360*/  F2I.U64.TRUNC R6, R6 ;  /* 0x0000000600067311 */ /* 0x000e64000020d800 */
[----:B-1----:R-:W-:-:S04]  /*0370*/  IMAD.WIDE.U32 R8, R6, R2, RZ ;  /* 0x0000000206087225 */ /* 0x002fc800078e00ff */
[----:B------:R-:W-:Y:S01]  /*0380*/  IMAD R9, R6, R3, R9 ;  /* 0x0000000306097224 */ /* 0x000fe200078e0209 */
[----:B------:R-:W-:-:S03]  /*0390*/  IADD3 R11, P0, PT, RZ, -R8, RZ ;  /* 0x80000008ff0b7210 */ /* 0x000fc60007f1e0ff */
[----:B------:R-:W-:Y:S02]  /*03a0*/  IMAD R9, R7, R2, R9 ;  /* 0x0000000207097224 */ /* 0x000fe400078e0209 */
[----:B------:R-:W-:-:S04]  /*03b0*/  IMAD.HI.U32 R8, R6, R11, RZ ;  /* 0x0000000b06087227 */ /* 0x000fc800078e00ff */
[----:B------:R-:W-:Y:S01]  /*03c0*/  IMAD.X R13, RZ, RZ, ~R9, P0 ;  /* 0x000000ffff0d7224 */ /* 0x000fe200000e0e09 */
[----:B------:R-:W-:-:S03]  /*03d0*/  MOV R9, R6 ;  /* 0x0000000600097202 */ /* 0x000fc60000000f00 */
[-C--:B------:R-:W-:Y:S02]  /*03e0*/  IMAD R15, R7, R13.reuse, RZ ;  /* 0x0000000d070f7224 */ /* 0x080fe400078e02ff */
[----:B------:R-:W-:-:S04]  /*03f0*/  IMAD.WIDE.U32 R8, P0, R6, R13, R8 ;  /* 0x0000000d06087225 */ /* 0x000fc80007800008 */
[----:B------:R-:W-:-:S04]  /*0400*/  IMAD.HI.U32 R5, R7, R13, RZ ;  /* 0x0000000d07057227 */ /* 0x000fc800078e00ff */
[----:B------:R-:W-:-:S04]  /*0410*/  IMAD.HI.U32 R8, P1, R7, R11, R8 ;  /* 0x0000000b07087227 */ /* 0x000fc80007820008 */
[----:B------:R-:W-:Y:S01]  /*0420*/  IMAD.X R5, R5, 0x1, R7, P0 ;  /* 0x0000000105057824 */ /* 0x000fe200000e0607 */
[----:B------:R-:W-:-:S04]  /*0430*/  IADD3 R9, P2, PT, R15, R8, RZ ;  /* 0x000000080f097210 */ /* 0x000fc80007f5e0ff */
[----:B------:R-:W-:Y:S01]  /*0440*/  IADD3.X R5, PT, PT, RZ, RZ, R5, P2, P1 ;  /* 0x000000ffff057210 */ /* 0x000fe200017e2405 */
[----:B------:R-:W-:-:S04]  /*0450*/  IMAD.WIDE.U32 R6, R9, R2, RZ ;  /* 0x0000000209067225 */ /* 0x000fc800078e00ff */
[----:B------:R-:W-:Y:S01]  /*0460*/  IMAD R7, R9, R3, R7 ;  /* 0x0000000309077224 */ /* 0x000fe200078e0207 */
[----:B------:R-:W-:-:S03]  /*0470*/  IADD3 R11, P0, PT, RZ, -R6, RZ ;  /* 0x80000006ff0b7210 */ /* 0x000fc60007f1e0ff */
[----:B------:R-:W-:Y:S02]  /*0480*/  IMAD R7, R5, R2, R7 ;  /* 0x0000000205077224 */ /* 0x000fe400078e0207 */
[----:B------:R-:W-:-:S03]  /*0490*/  IMAD.HI.U32 R8, R9, R11, RZ ;  /* 0x0000000b09087227 */ /* 0x000fc600078e00ff */
[----:B------:R-:W-:Y:S01]  /*04a0*/  IADD3.X R6, PT, PT, RZ, ~R7, RZ, P0, !PT ;  /* 0x80000007ff067210 */ /* 0x000fe200007fe4ff */
[----:B------:R-:W-:-:S04]  /*04b0*/  HFMA2 R7, -RZ, RZ, 0, 0 ;  /* 0x00000000ff077431 */ /* 0x000fc800000001ff */
[----:B------:R-:W-:-:S04]  /*04c0*/  IMAD.WIDE.U32 R8, P0, R9, R6, R8 ;  /* 0x0000000609087225 */ /* 0x000fc80007800008 */
[C---:B------:R-:W-:Y:S02]  /*04d0*/  IMAD R10, R5.reuse, R6, RZ ;  /* 0x00000006050a7224 */ /* 0x040fe400078e02ff */
[----:B------:R-:W-:-:S04]  /*04e0*/  IMAD.HI.U32 R9, P1, R5, R11, R8 ;  /* 0x0000000b05097227 */ /* 0x000fc80007820008 */
[----:B------:R-:W-:Y:S01]  /*04f0*/  IMAD.HI.U32 R8, R5, R6, RZ ;  /* 0x0000000605087227 */ /* 0x000fe200078e00ff */
[----:B------:R-:W-:-:S03]  /*0500*/  IADD3 R9, P2, PT, R10, R9, RZ ;  /* 0x000000090a097210 */ /* 0x000fc60007f5e0ff */
[----:B------:R-:W-:Y:S02]  /*0510*/  IMAD.X R5, R8, 0x1, R5, P0 ;  /* 0x0000000108057824 */ /* 0x000fe400000e0605 */
[----:B------:R-:W-:-:S03]  /*0520*/  IMAD.HI.U32 R6, R9, R0, RZ ;  /* 0x0000000009067227 */ /* 0x000fc600078e00ff */
[----:B------:R-:W-:Y:S01]  /*0530*/  IADD3.X R5, PT, PT, RZ, RZ, R5, P2, P1 ;  /* 0x000000ffff057210 */ /* 0x000fe200017e2405 */
[----:B------:R-:W-:-:S04]  /*0540*/  IMAD.WIDE.U32 R6, RZ, R9, R6 ;  /* 0x00000009ff067225 */ /* 0x000fc800078e0006 */
[----:B------:R-:W-:-:S05]  /*0550*/  IMAD.HI.U32 R5, P0, R5, R0, R6 ;  /* 0x0000000005057227 */ /* 0x000fca0007800006 */
[----:B------:R-:W-:Y:S01]  /*0560*/  IADD3 R9, P1, PT, RZ, R5, RZ ;  /* 0x00000005ff097210 */ /* 0x000fe20007f3e0ff */
[----:B------:R-:W-:-:S04]  /*0570*/  IMAD.X R5, RZ, RZ, RZ, P0 ;  /* 0x000000ffff057224 */ /* 0x000fc800000e06ff */
[----:B------:R-:W-:Y:S01]  /*0580*/  IMAD.WIDE.U32 R6, R9, R2, RZ ;  /* 0x0000000209067225 */ /* 0x000fe200078e00ff */
[----:B------:R-:W-:-:S03]  /*0590*/  IADD3.X R5, PT, PT, RZ, R5, RZ, P1, !PT ;  /* 0x00000005ff057210 */ /* 0x000fc60000ffe4ff */
[----:B------:R-:W-:Y:S01]  /*05a0*/  IMAD R9, R9, R3, R7 ;  /* 0x0000000309097224 */ /* 0x000fe200078e0207 */
[----:B------:R-:W-:-:S03]  /*05b0*/  IADD3 R11, P1, PT, -R6, R0, RZ ;  /* 0x00000000060b7210 */ /* 0x000fc60007f3e1ff */
[-C--:B------:R-:W-:Y:S01]  /*05c0*/  IMAD R5, R5, R2.reuse, R9 ;  /* 0x0000000205057224 */ /* 0x080fe200078e0209 */
[----:B------:R-:W-:-:S03]  /*05d0*/  ISETP.GE.U32.AND P0, PT, R11, R2, PT ;  /* 0x000000020b00720c */ /* 0x000fc60003f06070 */
[----:B------:R-:W-:Y:S01]  /*05e0*/  IMAD.X R6, RZ, RZ, ~R5, P1 ;  /* 0x000000ffff067224 */ /* 0x000fe200008e0e05 */
[----:B------:R-:W-:-:S04]  /*05f0*/  IADD3 R7, P1, PT, R11, -R2, RZ ;  /* 0x800000020b077210 */ /* 0x000fc80007f3e0ff */
[CC--:B------:R-:W-:Y:S02]  /*0600*/  ISETP.GE.U32.AND.EX P0, PT, R6.reuse, R3.reuse, PT, P0 ;  /* 0x000000030600720c */ /* 0x0c0fe40003f06100 */
[----:B------:R-:W-:Y:S02]  /*0610*/  IADD3.X R8, PT, PT, R6, ~R3, RZ, P1, !PT ;  /* 0x8000000306087210 */ /* 0x000fe40000ffe4ff */
[----:B------:R-:W-:Y:S02]  /*0620*/  SEL R7, R7, R11, P0 ;  /* 0x0000000b07077207 */ /* 0x000fe40000000000 */
[----:B------:R-:W-:Y:S02]  /*0630*/  SEL R8, R8, R6, P0 ;  /* 0x0000000608087207 */ /* 0x000fe40000000000 */
[CC--:B------:R-:W-:Y:S02]  /*0640*/  ISETP.GE.U32.AND P0, PT, R7.reuse, R2.reuse, PT ;  /* 0x000000020700720c */ /* 0x0c0fe40003f06070 */
[----:B------:R-:W-:-:S02]  /*0650*/  IADD3 R5, P2, PT, R7, -R2, RZ ;  /* 0x8000000207057210 */ /* 0x000fc40007f5e0ff */
[----:B------:R-:W-:Y:S02]  /*0660*/  ISETP.GE.U32.AND.EX P0, PT, R8, R3, PT, P0 ;  /* 0x000000030800720c */ /* 0x000fe40003f06100 */
[----:B------:R-:W-:Y:S01]  /*0670*/  ISETP.NE.U32.AND P1, PT, R2, RZ, PT ;  /* 0x000000ff0200720c */ /* 0x000fe20003f25070 */
[----:B------:R-:W-:Y:S01]  /*0680*/  IMAD.X R6, R8, 0x1, ~R3, P2 ;  /* 0x0000000108067824 */ /* 0x000fe200010e0e03 */
[----:B------:R-:W-:Y:S02]  /*0690*/  SEL R2, R5, R7, P0 ;  /* 0x0000000705027207 */ /* 0x000fe40000000000 */
[----:B------:R-:W-:Y:S02]  /*06a0*/  MOV R5, 0x0 ;  /* 0x0000000000057802 */ /* 0x000fe40000000f00 */
[----:B------:R-:W-:Y:S02]  /*06b0*/  ISETP.NE.AND.EX P1, PT, R3, RZ, PT, P1 ;  /* 0x000000ff0300720c */ /* 0x000fe40003f25310 */
[----:B------:R-:W-:-:S02]  /*06c0*/  SEL R3, R6, R8, P0 ;  /* 0x0000000806037207 */ /* 0x000fc40000000000 */
[----:B------:R-:W-:Y:S02]  /*06d0*/  SEL R2, R2, 0xffffffff, P1 ;  /* 0xffffffff02027807 */ /* 0x000fe40000800000 */
[----:B------:R-:W-:Y:S01]  /*06e0*/  SEL R3, R3, 0xffffffff, P1 ;  /* 0xffffffff03037807 */ /* 0x000fe20000800000 */
[----:B------:R-:W-:Y:S06]  /*06f0*/  RET.REL.NODEC R4 `(_Z17reduce_sum_kernelPKfmmPf) ;  /* 0xfffffff804407950 */ /* 0x000fec0003c3ffff */
.L_x_173:
        /* <DEDUP_REMOVED lines=16> */
.L_x_174:


//--------------------- .nv.shared._ZN3cub18CUB_300001_SM_10006detail6reduce28DeviceReduceSingleTileKernelINS2_10policy_hubIfyN4cuda3std3__44plusIvEEE10Policy1000EPfSC_iS9_ffNS7_10__identityEEEvT0_T1_T2_T3_T4_T6_ --------------------------
	.section	.nv.shared._ZN3cub18CUB_300001_SM_10006detail6reduce28DeviceReduceSingleTileKernelINS2_10policy_hubIfyN4cuda3std3__44plusIvEEE10Policy1000EPfSC_iS9_ffNS7_10__identityEEEvT0_T1_T2_T3_T4_T6_,"aw",@nobits
	.sectionflags	@""
	.align	4
.nv.shared._ZN3cub18CUB_300001_SM_10006detail6reduce28DeviceReduceSingleTileKernelINS2_10policy_hubIfyN4cuda3std3__44plusIvEEE10Policy1000EPfSC_iS9_ffNS7_10__identityEEEvT0_T1_T2_T3_T4_T6_:
	.zero		1068


//--------------------- .nv.shared.reserved.0     --------------------------
	.section	.nv.shared.reserved.0,"aw",@nobits
	.weak		__nv_reservedSMEM_offset_0_alias
	.size		__nv_reservedSMEM_offset_0_alias, 0, 64
	.other		__nv_reservedSMEM_offset_0_alias,@"STO_CUDA_RESERVED_SHARED STV_DEFAULT"
__nv_reservedSMEM_offset_0_alias:
	.zero		0
	.zero		64


//--------------------- .nv.global                --------------------------
	.section	.nv.global,"aw",@nobits
.nv.global:
	.type		_ZN34_INTERNAL_6bc87b9c_4_k_cu_2dc2ca6f6thrust24THRUST_300001_SM_1000_NS12placeholders2_5E,@object
	.size		_ZN34_INTERNAL_6bc87b9c_4_k_cu_2dc2ca6f6thrust24THRUST_300001_SM_1000_NS12placeholders2_5E,(_ZN34_INTERNAL_6bc87b9c_4_k_cu_2dc2ca6f4cuda3std3__45__cpo6cbeginE - _ZN34_INTERNAL_6bc87b9c_4_k_cu_2dc2ca6f6thrust24THRUST_300001_SM_1000_NS12placeholders2_5E)
_ZN34_INTERNAL_6bc87b9c_4_k_cu_2dc2ca6f6thrust24THRUST_300001_SM_1000_NS12placeholders2_5E:
	.zero		1
	.type		_ZN34_INTERNAL_6bc87b9c_4_k_cu_2dc2ca6f4cuda3std3__45__cpo6cbeginE,@object
	.size		_ZN34_INTERNAL_6bc87b9c_4_k_cu_2dc2ca6f4cuda3std3__45__cpo6cbeginE,(_ZN34_INTERNAL_6bc87b9c_4_k_cu_2dc2ca6f4cuda3std6ranges3__45__cpo6cbeginE - _ZN34_INTERNAL_6bc87b9c_4_k_cu_2dc2ca6f4cuda3std3__45__cpo6cbeginE)
_ZN34_INTERNAL_6bc87b9c_4_k_cu_2dc2ca6f4cuda3std3__45__cpo6cbeginE:
	.zero		1
	.type		_ZN34_INTERNAL_6bc87b9c_4_k_cu_2dc2ca6f4cuda3std6ranges3__45__cpo6cbeginE,@object
	.size		_ZN34_INTERNAL_6bc87b9c_4_k_cu_2dc2ca6f4cuda3std6ranges3__45__cpo6cbeginE,(_ZN34_INTERNAL_6bc87b9c_4_k_cu_2dc2ca6f4cuda3std3__48in_placeE - _ZN34_INTERNAL_6bc87b9c_4_k_cu_2dc2ca6f4cuda3std6ranges3__45__cpo6cbeginE)
_ZN34_INTERNAL_6bc87b9c_4_k_cu_2dc2ca6f4cuda3std6ranges3__45__cpo6cbeginE:
	.zero		1
	.type		_ZN34_INTERNAL_6bc87b9c_4_k_cu_2dc2ca6f4cuda3std3__48in_placeE,@object
	.size		_ZN34_INTERNAL_6bc87b9c_4_k_cu_2dc2ca6f4cuda3std3__48in_placeE,(_ZN34_INTERNAL_6bc87b9c_4_k_cu_2dc2ca6f4cuda3std6ranges3__45__cpo4sizeE - _ZN34_INTERNAL_6bc87b9c_4_k_cu_2dc2ca6f4cuda3std3__48in_placeE)
_ZN34_INTERNAL_6bc87b9c_4_k_cu_2dc2ca6f4cuda3std3__48in_placeE:
	.zero		1
	.type		_ZN34_INTERNAL_6bc87b9c_4_k_cu_2dc2ca6f4cuda3std6ranges3__45__cpo4sizeE,@object
	.size		_ZN34_INTERNAL_6bc87b9c_4_k_cu_2dc2ca6f4cuda3std6ranges3__45__cpo4sizeE,(_ZN34_INTERNAL_6bc87b9c_4_k_cu_2dc2ca6f6thrust24THRUST_300001_SM_1000_NS12placeholders2_9E - _ZN34_INTERNAL_6bc87b9c_4_k_cu_2dc2ca6f4cuda3std6ranges3__45__cpo4sizeE)
_ZN34_INTERNAL_6bc87b9c_4_k_cu_2dc2ca6f4cuda3std6ranges3__45__cpo4sizeE:
	.zero		1
	.type		_ZN34_INTERNAL_6bc87b9c_4_k_cu_2dc2ca6f6thrust24THRUST_300001_SM_1000_NS12placeholders2_9E,@object
	.size		_ZN34_INTERNAL_6bc87b9c_4_k_cu_2dc2ca6f6thrust24THRUST_300001_SM_1000_NS12placeholders2_9E,(_ZN34_INTERNAL_6bc87b9c_4_k_cu_2dc2ca6f4cuda3std3__45__cpo7crbeginE - _ZN34_INTERNAL_6bc87b9c_4_k_cu_2dc2ca6f6thrust24THRUST_300001_SM_1000_NS12placeholders2_9E)
_ZN34_INTERNAL_6bc87b9c_4_k_cu_2dc2ca6f6thrust24THRUST_300001_SM_1000_NS12placeholders2_9E:
	.zero		1
	.type		_ZN34_INTERNAL_6bc87b9c_4_k_cu_2dc2ca6f4cuda3std3__45__cpo7crbeginE,@object
	.size		_ZN34_INTERNAL_6bc87b9c_4_k_cu_2dc2ca6f4cuda3std3__45__cpo7crbeginE,(_ZN34_INTERNAL_6bc87b9c_4_k_cu_2dc2ca6f4cuda3std6ranges3__45__cpo4nextE - _ZN34_INTERNAL_6bc87b9c_4_k_cu_2dc2ca6f4cuda3std3__45__cpo7crbeginE)
_ZN34_INTERNAL_6bc87b9c_4_k_cu_2dc2ca6f4cuda3std3__45__cpo7crbeginE:
	.zero		1
	.type		_ZN34_INTERNAL_6bc87b9c_4_k_cu_2dc2ca6f4cuda3std6ranges3__45__cpo4nextE,@object
	.size		_ZN34_INTERNAL_6bc87b9c_4_k_cu_2dc2ca6f4cuda3std6ranges3__45__cpo4nextE,(_ZN34_INTERNAL_6bc87b9c_4_k_cu_2dc2ca6f4cuda3std6ranges3__45__cpo4swapE - _ZN34_INTERNAL_6bc87b9c_4_k_cu_2dc2ca6f4cuda3std6ranges3__45__cpo4nextE)
_ZN34_INTERNAL_6bc87b9c_4_k_cu_2dc2ca6f4cuda3std6ranges3__45__cpo4nextE:
	.zero		1
	.type		_ZN34_INTERNAL_6bc87b9c_4_k_cu_2dc2ca6f4cuda3std6ranges3__45__cpo4swapE,@object
	.size		_ZN34_INTERNAL_6bc87b9c_4_k_cu_2dc2ca6f4cuda3std6ranges3__45__cpo4swapE,(_ZN34_INTERNAL_6bc87b9c_4_k_cu_2dc2ca6f6thrust24THRUST_300001_SM_1000_NS12placeholders2_1E - _ZN34_INTERNAL_6bc87b9c_4_k_cu_2dc2ca6f4cuda3std6ranges3__45__cpo4swapE)
_ZN34_INTERNAL_6bc87b9c_4_k_cu_2dc2ca6f4cuda3std6ranges3__45__cpo4swapE:
	.zero		1
	.type		_ZN34_INTERNAL_6bc87b9c_4_k_cu_2dc2ca6f6thrust24THRUST_300001_SM_1000_NS12placeholders2_1E,@object
	.size		_ZN34_INTERNAL_6bc87b9c_4_k_cu_2dc2ca6f6thrust24THRUST_300001_SM_1000_NS12placeholders2_1E,(_ZN34_INTERNAL_6bc87b9c_4_k_cu_2dc2ca6f6thrust24THRUST_300001_SM_1000_NS12placeholders2_3E - _ZN34_INTERNAL_6bc87b9c_4_k_cu_2dc2ca6f6thrust24THRUST_300001_SM_1000_NS12placeholders2_1E)
_ZN34_INTERNAL_6bc87b9c_4_k_cu_2dc2ca6f6thrust24THRUST_300001_SM_1000_NS12placeholders2_1E:
	.zero		1
	.type		_ZN34_INTERNAL_6bc87b9c_4_k_cu_2dc2ca6f6thrust24THRUST_300001_SM_1000_NS12placeholders2_3E,@object
	.size		_ZN34_INTERNAL_6bc87b9c_4_k_cu_2dc2ca6f6thrust24THRUST_300001_SM_1000_NS12placeholders2_3E,(_ZN34_INTERNAL_6bc87b9c_4_k_cu_2dc2ca6f4cuda3std3__45__cpo5beginE - _ZN34_INTERNAL_6bc87b9c_4_k_cu_2dc2ca6f6thrust24THRUST_300001_SM_1000_NS12placeholders2_3E)
_ZN34_INTERNAL_6bc87b9c_4_k_cu_2dc2ca6f6thrust24THRUST_300001_SM_1000_NS12placeholders2_3E:
	.zero		1
	.type		_ZN34_INTERNAL_6bc87b9c_4_k_cu_2dc2ca6f4cuda3std3__45__cpo5beginE,@object
	.size		_ZN34_INTERNAL_6bc87b9c_4_k_cu_2dc2ca6f4cuda3std3__45__cpo5beginE,(_ZN34_INTERNAL_6bc87b9c_4_k_cu_2dc2ca6f4cuda3std6ranges3__45__cpo5beginE - _ZN34_INTERNAL_6bc87b9c_4_k_cu_2dc2ca6f4cuda3std3__45__cpo5beginE)
_ZN34_INTERNAL_6bc87b9c_4_k_cu_2dc2ca6f4cuda3std3__45__cpo5beginE:
	.zero		1
	.type		_ZN34_INTERNAL_6bc87b9c_4_k_cu_2dc2ca6f4cuda3std6ranges3__45__cpo5beginE,@object
	.size		_ZN34_INTERNAL_6bc87b9c_4_k_cu_2dc2ca6f4cuda3std6ranges3__45__cpo5beginE,(_ZN34_INTERNAL_6bc87b9c_4_k_cu_2dc2ca6f4cuda3std3__436_GLOBAL__N__6bc87b9c_4_k_cu_2dc2ca6f6ignoreE - _ZN34_INTERNAL_6bc87b9c_4_k_cu_2dc2ca6f4cuda3std6ranges3__45__cpo5beginE)
_ZN34_INTERNAL_6bc87b9c_4_k_cu_2dc2ca6f4cuda3std6ranges3__45__cpo5beginE:
	.zero		1
	.type		_ZN34_INTERNAL_6bc87b9c_4_k_cu_2dc2ca6f4cuda3std3__436_GLOBAL__N__6bc87b9c_4_k_cu_2dc2ca6f6ignoreE,@object
	.size		_ZN34_INTERNAL_6bc87b9c_4_k_cu_2dc2ca6f4cuda3std3__436_GLOBAL__N__6bc87b9c_4_k_cu_2dc2ca6f6ignoreE,(_ZN34_INTERNAL_6bc87b9c_4_k_cu_2dc2ca6f4cuda3std6ranges3__45__cpo4dataE - _ZN34_INTERNAL_6bc87b9c_4_k_cu_2dc2ca6f4cuda3std3__436_GLOBAL__N__6bc87b9c_4_k_cu_2dc2ca6f6ignoreE)
_ZN34_INTERNAL_6bc87b9c_4_k_cu_2dc2ca6f4cuda3std3__436_GLOBAL__N__6bc87b9c_4_k_cu_2dc2ca6f6ignoreE:
	.zero		1
	.type		_ZN34_INTERNAL_6bc87b9c_4_k_cu_2dc2ca6f4cuda3std6ranges3__45__cpo4dataE,@object
	.size		_ZN34_INTERNAL_6bc87b9c_4_k_cu_2dc2ca6f4cuda3std6ranges3__45__cpo4dataE,(_ZN34_INTERNAL_6bc87b9c_4_k_cu_2dc2ca6f6thrust24THRUST_300001_SM_1000_NS12placeholders2_7E - _ZN34_INTERNAL_6bc87b9c_4_k_cu_2dc2ca6f4cuda3std6ranges3__45__cpo4dataE)
_ZN34_INTERNAL_6bc87b9c_4_k_cu_2dc2ca6f4cuda3std6ranges3__45__cpo4dataE:
	.zero		1
	.type		_ZN34_INTERNAL_6bc87b9c_4_k_cu_2dc2ca6f6thrust24THRUST_300001_SM_1000_NS12placeholders2_7E,@object
	.size		_ZN34_INTERNAL_6bc87b9c_4_k_cu_2dc2ca6f6thrust24THRUST_300001_SM_1000_NS12placeholders2_7E,(_ZN34_INTERNAL_6bc87b9c_4_k_cu_2dc2ca6f4cuda3std3__45__cpo6rbeginE - _ZN34_INTERNAL_6bc87b9c_4_k_cu_2dc2ca6f6thrust24THRUST_300001_SM_1000_NS12placeholders2_7E)
_ZN34_INTERNAL_6bc87b9c_4_k_cu_2dc2ca6f6thrust24THRUST_300001_SM_1000_NS12placeholders2_7E:
	.zero		1
	.type		_ZN34_INTERNAL_6bc87b9c_4_k_cu_2dc2ca6f4cuda3std3__45__cpo6rbeginE,@object
	.size		_ZN34_INTERNAL_6bc87b9c_4_k_cu_2dc2ca6f4cuda3std3__45__cpo6rbeginE,(_ZN34_INTERNAL_6bc87b9c_4_k_cu_2dc2ca6f4cuda3std6ranges3__45__cpo7advanceE - _ZN34_INTERNAL_6bc87b9c_4_k_cu_2dc2ca6f4cuda3std3__45__cpo6rbeginE)
_ZN34_INTERNAL_6bc87b9c_4_k_cu_2dc2ca6f4cuda3std3__45__cpo6rbeginE:
	.zero		1
	.type		_ZN34_INTERNAL_6bc87b9c_4_k_cu_2dc2ca6f4cuda3std6ranges3__45__cpo7advanceE,@object
	.size		_ZN34_INTERNAL_6bc87b9c_4_k_cu_2dc2ca6f4cuda3std6ranges3__45__cpo7advanceE,(_ZN34_INTERNAL_6bc87b9c_4_k_cu_2dc2ca6f4cuda3std3__47nulloptE - _ZN34_INTERNAL_6bc87b9c_4_k_cu_2dc2ca6f4cuda3std6ranges3__45__cpo7advanceE)
_ZN34_INTERNAL_6bc87b9c_4_k_cu_2dc2ca6f4cuda3std6ranges3__45__cpo7advanceE:
	.zero		1
	.type		_ZN34_INTERNAL_6bc87b9c_4_k_cu_2dc2ca6f4cuda3std3__47nulloptE,@object
	.size		_ZN34_INTERNAL_6bc87b9c_4_k_cu_2dc2ca6f4cuda3std3__47nulloptE,(_ZN34_INTERNAL_6bc87b9c_4_k_cu_2dc2ca6f4cuda3std6ranges3__45__cpo8distanceE - _ZN34_INTERNAL_6bc87b9c_4_k_cu_2dc2ca6f4cuda3std3__47nulloptE)
_ZN34_INTERNAL_6bc87b9c_4_k_cu_2dc2ca6f4cuda3std3__47nulloptE:
	.zero		1
	.type		_ZN34_INTERNAL_6bc87b9c_4_k_cu_2dc2ca6f4cuda3std6ranges3__45__cpo8distanceE,@object
	.size		_ZN34_INTERNAL_6bc87b9c_4_k_cu_2dc2ca6f4cuda3std6ranges3__45__cpo8distanceE,(_ZN34_INTERNAL_6bc87b9c_4_k_cu_2dc2ca6f6thrust24THRUST_300001_SM_1000_NS12placeholders2_6E - _ZN34_INTERNAL_6bc87b9c_4_k_cu_2dc2ca6f4cuda3std6ranges3__45__cpo8distanceE)
_ZN34_INTERNAL_6bc87b9c_4_k_cu_2dc2ca6f4cuda3std6ranges3__45__cpo8distanceE:
	.zero		1
	.type		_ZN34_INTERNAL_6bc87b9c_4_k_cu_2dc2ca6f6thrust24THRUST_300001_SM_1000_NS12placeholders2_6E,@object
	.size		_ZN34_INTERNAL_6bc87b9c_4_k_cu_2dc2ca6f6thrust24THRUST_300001_SM_1000_NS12placeholders2_6E,(_ZN34_INTERNAL_6bc87b9c_4_k_cu_2dc2ca6f4cuda3std3__45__cpo4cendE - _ZN34_INTERNAL_6bc87b9c_4_k_cu_2dc2ca6f6thrust24THRUST_300001_SM_1000_NS12placeholders2_6E)
_ZN34_INTERNAL_6bc87b9c_4_k_cu_2dc2ca6f6thrust24THRUST_300001_SM_1000_NS12placeholders2_6E:
	.zero		1
	.type		_ZN34_INTERNAL_6bc87b9c_4_k_cu_2dc2ca6f4cuda3std3__45__cpo4cendE,@object
	.size		_ZN34_INTERNAL_6bc87b9c_4_k_cu_2dc2ca6f4cuda3std3__45__cpo4cendE,(_ZN34_INTERNAL_6bc87b9c_4_k_cu_2dc2ca6f4cuda3std6ranges3__45__cpo4cendE - _ZN34_INTERNAL_6bc87b9c_4_k_cu_2dc2ca6f4cuda3std3__45__cpo4cendE)
_ZN34_INTERNAL_6bc87b9c_4_k_cu_2dc2ca6f4cuda3std3__45__cpo4cendE:
	.zero		1
	.type		_ZN34_INTERNAL_6bc87b9c_4_k_cu_2dc2ca6f4cuda3std6ranges3__45__cpo4cendE,@object
	.size		_ZN34_INTERNAL_6bc87b9c_4_k_cu_2dc2ca6f4cuda3std6ranges3__45__cpo4cendE,(_ZN34_INTERNAL_6bc87b9c_4_k_cu_2dc2ca6f4cuda3std3__420unreachable_sentinelE - _ZN34_INTERNAL_6bc87b9c_4_k_cu_2dc2ca6f4cuda3std6ranges3__45__cpo4cendE)
_ZN34_INTERNAL_6bc87b9c_4_k_cu_2dc2ca6f4cuda3std6ranges3__45__cpo4cendE:
	.zero		1
	.type		_ZN34_INTERNAL_6bc87b9c_4_k_cu_2dc2ca6f4cuda3std3__420unreachable_sentinelE,@object
	.size		_ZN34_INTERNAL_6bc87b9c_4_k_cu_2dc2ca6f4cuda3std3__420unreachable_sentinelE,(_ZN34_INTERNAL_6bc87b9c_4_k_cu_2dc2ca6f4cuda3std6ranges3__45__cpo5ssizeE - _ZN34_INTERNAL_6bc87b9c_4_k_cu_2dc2ca6f4cuda3std3__420unreachable_sentinelE)
_ZN34_INTERNAL_6bc87b9c_4_k_cu_2dc2ca6f4cuda3std3__420unreachable_sentinelE:
	.zero		1
	.type		_ZN34_INTERNAL_6bc87b9c_4_k_cu_2dc2ca6f4cuda3std6ranges3__45__cpo5ssizeE,@object
	.size		_ZN34_INTERNAL_6bc87b9c_4_k_cu_2dc2ca6f4cuda3std6ranges3__45__cpo5ssizeE,(_ZN34_INTERNAL_6bc87b9c_4_k_cu_2dc2ca6f6thrust24THRUST_300001_SM_1000_NS12placeholders3_10E - _ZN34_INTERNAL_6bc87b9c_4_k_cu_2dc2ca6f4cuda3std6ranges3__45__cpo5ssizeE)
_ZN34_INTERNAL_6bc87b9c_4_k_cu_2dc2ca6f4cuda3std6ranges3__45__cpo5ssizeE:
	.zero		1
	.type		_ZN34_INTERNAL_6bc87b9c_4_k_cu_2dc2ca6f6thrust24THRUST_300001_SM_1000_NS12placeholders3_10E,@object
	.size		_ZN34_INTERNAL_6bc87b9c_4_k_cu_2dc2ca6f6thrust24THRUST_300001_SM_1000_NS12placeholders3_10E,(_ZN34_INTERNAL_6bc87b9c_4_k_cu_2dc2ca6f4cuda3std3__45__cpo5crendE - _ZN34_INTERNAL_6bc87b9c_4_k_cu_2dc2ca6f6thrust24THRUST_300001_SM_1000_NS12placeholders3_10E)
_ZN34_INTERNAL_6bc87b9c_4_k_cu_2dc2ca6f6thrust24THRUST_300001_SM_1000_NS12placeholders3_10E:
	.zero		1
	.type		_ZN34_INTERNAL_6bc87b9c_4_k_cu_2dc2ca6f4cuda3std3__45__cpo5crendE,@object
	.size		_ZN34_INTERNAL_6bc87b9c_4_k_cu_2dc2ca6f4cuda3std3__45__cpo5crendE,(_ZN34_INTERNAL_6bc87b9c_4_k_cu_2dc2ca6f4cuda3std6ranges3__45__cpo4prevE - _ZN34_INTERNAL_6bc87b9c_4_k_cu_2dc2ca6f4cuda3std3__45__cpo5crendE)
_ZN34_INTERNAL_6bc87b9c_4_k_cu_2dc2ca6f4cuda3std3__45__cpo5crendE:
	.zero		1
	.type		_ZN34_INTERNAL_6bc87b9c_4_k_cu_2dc2ca6f4cuda3std6ranges3__45__cpo4prevE,@object
	.size		_ZN34_INTERNAL_6bc87b9c_4_k_cu_2dc2ca6f4cuda3std6ranges3__45__cpo4prevE,(_ZN34_INTERNAL_6bc87b9c_4_k_cu_2dc2ca6f4cuda3std6ranges3__45__cpo9iter_moveE - _ZN34_INTERNAL_6bc87b9c_4_k_cu_2dc2ca6f4cuda3std6ranges3__45__cpo4prevE)
_ZN34_INTERNAL_6bc87b9c_4_k_cu_2dc2ca6f4cuda3std6ranges3__45__cpo4prevE:
	.zero		1
	.type		_ZN34_INTERNAL_6bc87b9c_4_k_cu_2dc2ca6f4cuda3std6ranges3__45__cpo9iter_moveE,@object
	.size		_ZN34_INTERNAL_6bc87b9c_4_k_cu_2dc2ca6f4cuda3std6ranges3__45__cpo9iter_moveE,(_ZN34_INTERNAL_6bc87b9c_4_k_cu_2dc2ca6f6thrust24THRUST_300001_SM_1000_NS12placeholders2_2E - _ZN34_INTERNAL_6bc87b9c_4_k_cu_2dc2ca6f4cuda3std6ranges3__45__cpo9iter_moveE)
_ZN34_INTERNAL_6bc87b9c_4_k_cu_2dc2ca6f4cuda3std6ranges3__45__cpo9iter_moveE:
	.zero		1
	.type		_ZN34_INTERNAL_6bc87b9c_4_k_cu_2dc2ca6f6thrust24THRUST_300001_SM_1000_NS12placeholders2_2E,@object
	.size		_ZN34_INTERNAL_6bc87b9c_4_k_cu_2dc2ca6f6thrust24THRUST_300001_SM_1000_NS12placeholders2_2E,(_ZN34_INTERNAL_6bc87b9c_4_k_cu_2dc2ca6f6thrust24THRUST_300001_SM_1000_NS12placeholders2_4E - _ZN34_INTERNAL_6bc87b9c_4_k_cu_2dc2ca6f6thrust24THRUST_300001_SM_1000_NS12placeholders2_2E)
_ZN34_INTERNAL_6bc87b9c_4_k_cu_2dc2ca6f6thrust24THRUST_300001_SM_1000_NS12placeholders2_2E:
	.zero		1
	.type		_ZN34_INTERNAL_6bc87b9c_4_k_cu_2dc2ca6f6thrust24THRUST_300001_SM_1000_NS12placeholders2_4E,@object
	.size		_ZN34_INTERNAL_6bc87b9c_4_k_cu_2dc2ca6f6thrust24THRUST_300001_SM_1000_NS12placeholders2_4E,(_ZN34_INTERNAL_6bc87b9c_4_k_cu_2dc2ca6f4cuda3std3__45__cpo3endE - _ZN34_INTERNAL_6bc87b9c_4_k_cu_2dc2ca6f6thrust24THRUST_300001_SM_1000_NS12placeholders2_4E)
_ZN34_INTERNAL_6bc87b9c_4_k_cu_2dc2ca6f6thrust24THRUST_300001_SM_1000_NS12placeholders2_4E:
	.zero		1
	.type		_ZN34_INTERNAL_6bc87b9c_4_k_cu_2dc2ca6f4cuda3std3__45__cpo3endE,@object
	.size		_ZN34_INTERNAL_6bc87b9c_4_k_cu_2dc2ca6f4cuda3std3__45__cpo3endE,(_ZN34_INTERNAL_6bc87b9c_4_k_cu_2dc2ca6f4cuda3std6ranges3__45__cpo3endE - _ZN34_INTERNAL_6bc87b9c_4_k_cu_2dc2ca6f4cuda3std3__45__cpo3endE)
_ZN34_INTERNAL_6bc87b9c_4_k_cu_2dc2ca6f4cuda3std3__45__cpo3endE:
	.zero		1
	.type		_ZN34_INTERNAL_6bc87b9c_4_k_cu_2dc2ca6f4cuda3std6ranges3__45__cpo3endE,@object
	.size		_ZN34_INTERNAL_6bc87b9c_4_k_cu_2dc2ca6f4cuda3std6ranges3__45__cpo3endE,(_ZN34_INTERNAL_6bc87b9c_4_k_cu_2dc2ca6f4cuda3std3__419piecewise_constructE - _ZN34_INTERNAL_6bc87b9c_4_k_cu_2dc2ca6f4cuda3std6ranges3__45__cpo3endE)
_ZN34_INTERNAL_6bc87b9c_4_k_cu_2dc2ca6f4cuda3std6ranges3__45__cpo3endE:
	.zero		1
	.type		_ZN34_INTERNAL_6bc87b9c_4_k_cu_2dc2ca6f4cuda3std3__419piecewise_constructE,@object
	.size		_ZN34_INTERNAL_6bc87b9c_4_k_cu_2dc2ca6f4cuda3std3__419piecewise_constructE,(_ZN34_INTERNAL_6bc87b9c_4_k_cu_2dc2ca6f4cuda3std6ranges3__45__cpo5cdataE - _ZN34_INTERNAL_6bc87b9c_4_k_cu_2dc2ca6f4cuda3std3__419piecewise_constructE)
_ZN34_INTERNAL_6bc87b9c_4_k_cu_2dc2ca6f4cuda3std3__419piecewise_constructE:
	.zero		1
	.type		_ZN34_INTERNAL_6bc87b9c_4_k_cu_2dc2ca6f4cuda3std6ranges3__45__cpo5cdataE,@object
	.size		_ZN34_INTERNAL_6bc87b9c_4_k_cu_2dc2ca6f4cuda3std6ranges3__45__cpo5cdataE,(_ZN34_INTERNAL_6bc87b9c_4_k_cu_2dc2ca6f6thrust24THRUST_300001_SM_1000_NS12placeholders2_8E - _ZN34_INTERNAL_6bc87b9c_4_k_cu_2dc2ca6f4cuda3std6ranges3__45__cpo5cdataE)
_ZN34_INTERNAL_6bc87b9c_4_k_cu_2dc2ca6f4cuda3std6ranges3__45__cpo5cdataE:
	.zero		1
	.type		_ZN34_INTERNAL_6bc87b9c_4_k_cu_2dc2ca6f6thrust24THRUST_300001_SM_1000_NS12placeholders2_8E,@object
	.size		_ZN34_INTERNAL_6bc87b9c_4_k_cu_2dc2ca6f6thrust24THRUST_300001_SM_1000_NS12placeholders2_8E,(_ZN34_INTERNAL_6bc87b9c_4_k_cu_2dc2ca6f4cuda3std3__45__cpo4rendE - _ZN34_INTERNAL_6bc87b9c_4_k_cu_2dc2ca6f6thrust24THRUST_300001_SM_1000_NS12placeholders2_8E)
_ZN34_INTERNAL_6bc87b9c_4_k_cu_2dc2ca6f6thrust24THRUST_300001_SM_1000_NS12placeholders2_8E:
	.zero		1
	.type		_ZN34_INTERNAL_6bc87b9c_4_k_cu_2dc2ca6f4cuda3std3__45__cpo4rendE,@object
	.size		_ZN34_INTERNAL_6bc87b9c_4_k_cu_2dc2ca6f4cuda3std3__45__cpo4rendE,(_ZN34_INTERNAL_6bc87b9c_4_k_cu_2dc2ca6f4cuda3std6ranges3__45__cpo9iter_swapE - _ZN34_INTERNAL_6bc87b9c_4_k_cu_2dc2ca6f4cuda3std3__45__cpo4rendE)
_ZN34_INTERNAL_6bc87b9c_4_k_cu_2dc2ca6f4cuda3std3__45__cpo4rendE:
	.zero		1
	.type		_ZN34_INTERNAL_6bc87b9c_4_k_cu_2dc2ca6f4cuda3std6ranges3__45__cpo9iter_swapE,@object
	.size		_ZN34_INTERNAL_6bc87b9c_4_k_cu_2dc2ca6f4cuda3std6ranges3__45__cpo9iter_swapE,(_ZN34_INTERNAL_6bc87b9c_4_k_cu_2dc2ca6f4cuda3std3__48unexpectE - _ZN34_INTERNAL_6bc87b9c_4_k_cu_2dc2ca6f4cuda3std6ranges3__45__cpo9iter_swapE)
_ZN34_INTERNAL_6bc87b9c_4_k_cu_2dc2ca6f4cuda3std6ranges3__45__cpo9iter_swapE:
	.zero		1
	.type		_ZN34_INTERNAL_6bc87b9c_4_k_cu_2dc2ca6f4cuda3std3__48unexpectE,@object
	.size		_ZN34_INTERNAL_6bc87b9c_4_k_cu_2dc2ca6f4cuda3std3__48unexpectE,(_ZN34_INTERNAL_6bc87b9c_4_k_cu_2dc2ca6f6thrust24THRUST_300001_SM_1000_NS6system6detail10sequential3seqE - _ZN34_INTERNAL_6bc87b9c_4_k_cu_2dc2ca6f4cuda3std3__48unexpectE)
_ZN34_INTERNAL_6bc87b9c_4_k_cu_2dc2ca6f4cuda3std3__48unexpectE:
	.zero		1
	.type		_ZN34_INTERNAL_6bc87b9c_4_k_cu_2dc2ca6f6thrust24THRUST_300001_SM_1000_NS6system6detail10sequential3seqE,@object
	.size		_ZN34_INTERNAL_6bc87b9c_4_k_cu_2dc2ca6f6thrust24THRUST_300001_SM_1000_NS6system6detail10sequential3seqE,(.L_29 - _ZN34_INTERNAL_6bc87b9c_4_k_cu_2dc2ca6f6thrust24THRUST_300001_SM_1000_NS6system6detail10sequential3seqE)
_ZN34_INTERNAL_6bc87b9c_4_k_cu_2dc2ca6f6thrust24THRUST_300001_SM_1000_NS6system6detail10sequential3seqE:
	.zero		1
.L_29:


//--------------------- .nv.shared._ZN3cub18CUB_300001_SM_10006detail6reduce18DeviceReduceKernelINS2_10policy_hubIfyN4cuda3std3__44plusIvEEE10Policy1000EPfyS9_fNS7_10__identityEEEvT0_PT3_T1_NS0_13GridEvenShareISH_EET2_T4_ --------------------------
	.section	.nv.shared._ZN3cub18CUB_300001_SM_10006detail6reduce18DeviceReduceKernelINS2_10policy_hubIfyN4cuda3std3__44plusIvEEE10Policy1000EPfyS9_fNS7_10__identityEEEvT0_PT3_T1_NS0_13GridEvenShareISH_EET2_T4_,"aw",@nobits
	.sectionflags	@""
	.align	4
.nv.shared._ZN3cub18CUB_300001_SM_10006detail6reduce18DeviceReduceKernelINS2_10policy_hubIfyN4cuda3std3__44plusIvEEE10Policy1000EPfyS9_fNS7_10__identityEEEvT0_PT3_T1_NS0_13GridEvenShareISH_EET2_T4_:
	.zero		1068


//--------------------- .nv.shared._ZN3cub18CUB_300001_SM_10006detail6reduce28DeviceReduceSingleTileKernelINS2_10policy_hubIfyN4cuda3std3__44plusIvEEE10Policy1000EPfSC_yS9_ffNS7_10__identityEEEvT0_T1_T2_T3_T4_T6_ --------------------------
	.section	.nv.shared._ZN3cub18CUB_300001_SM_10006detail6reduce28DeviceReduceSingleTileKernelINS2_10policy_hubIfyN4cuda3std3__44plusIvEEE10Policy1000EPfSC_yS9_ffNS7_10__identityEEEvT0_T1_T2_T3_T4_T6_,"aw",@nobits
	.sectionflags	@""
	.align	4
.nv.shared._ZN3cub18CUB_300001_SM_10006detail6reduce28DeviceReduceSingleTileKernelINS2_10policy_hubIfyN4cuda3std3__44plusIvEEE10Policy1000EPfSC_yS9_ffNS7_10__identityEEEvT0_T1_T2_T3_T4_T6_:
	.zero		1068


//--------------------- .nv.constant0._ZN3cub18CUB_300001_SM_10006detail6reduce28DeviceReduceSingleTileKernelINS2_10policy_hubIfyN4cuda3std3__44plusIvEEE10Policy1000EPfSC_iS9_ffNS7_10__identityEEEvT0_T1_T2_T3_T4_T6_ --------------------------
	.section	.nv.constant0._ZN3cub18CUB_300001_SM_10006detail6reduce28DeviceReduceSingleTileKernelINS2_10policy_hubIfyN4cuda3std3__44plusIvEEE10Policy1000EPfSC_iS9_ffNS7_10__identityEEEvT0_T1_T2_T3_T4_T6_,"a",@progbits
	.sectionflags	@""
	.align	4
.nv.constant0._ZN3cub18CUB_300001_SM_10006detail6reduce28DeviceReduceSingleTileKernelINS2_10policy_hubIfyN4cuda3std3__44plusIvEEE10Policy1000EPfSC_iS9_ffNS7_10__identityEEEvT0_T1_T2_T3_T4_T6_:
	.zero		925


//--------------------- .nv.constant0._ZN3cub18CUB_300001_SM_10006detail6reduce18DeviceReduceKernelINS2_10policy_hubIfyN4cuda3std3__44plusIvEEE10Policy1000EPfyS9_fNS7_10__identityEEEvT0_PT3_T1_NS0_13GridEvenShareISH_EET2_T4_ --------------------------
	.section	.nv.constant0._ZN3cub18CUB_300001_SM_10006detail6reduce18DeviceReduceKernelINS2_10policy_hubIfyN4cuda3std3__44plusIvEEE10Policy1000EPfyS9_fNS7_10__identityEEEvT0_PT3_T1_NS0_13GridEvenShareISH_EET2_T4_,"a",@progbits
	.sectionflags	@""
	.align	4
.nv.constant0._ZN3cub18CUB_300001_SM_10006detail6reduce18DeviceReduceKernelINS2_10policy_hubIfyN4cuda3std3__44plusIvEEE10Policy1000EPfyS9_fNS7_10__identityEEEvT0_PT3_T1_NS0_13GridEvenShareISH_EET2_T4_:
	.zero		994


//--------------------- .nv.constant0._ZN3cub18CUB_300001_SM_10006detail6reduce28DeviceReduceSingleTileKernelINS2_10policy_hubIfyN4cuda3std3__44plusIvEEE10Policy1000EPfSC_yS9_ffNS7_10__identityEEEvT0_T1_T2_T3_T4_T6_ --------------------------
	.section	.nv.constant0._ZN3cub18CUB_300001_SM_10006detail6reduce28DeviceReduceSingleTileKernelINS2_10policy_hubIfyN4cuda3std3__44plusIvEEE10Policy1000EPfSC_yS9_ffNS7_10__identityEEEvT0_T1_T2_T3_T4_T6_,"a",@progbits
	.sectionflags	@""
	.align	4
.nv.constant0._ZN3cub18CUB_300001_SM_10006detail6reduce28DeviceReduceSingleTileKernelINS2_10policy_hubIfyN4cuda3std3__44plusIvEEE10Policy1000EPfSC_yS9_ffNS7_10__identityEEEvT0_T1_T2_T3_T4_T6_:
	.zero		929


//--------------------- .nv.constant0._ZN3cub18CUB_300001_SM_10006detail11EmptyKernelIvEEvv --------------------------
	.section	.nv.constant0._ZN3cub18CUB_300001_SM_10006detail11EmptyKernelIvEEvv,"a",@progbits
	.sectionflags	@""
	.align	4
.nv.constant0._ZN3cub18CUB_300001_SM_10006detail11EmptyKernelIvEEvv:
	.zero		896


//--------------------- .nv.constant0._Z17reduce_sum_kernelPKfmmPf --------------------------
	.section	.nv.constant0._Z17reduce_sum_kernelPKfmmPf,"a",@progbits
	.sectionflags	@""
	.align	4
.nv.constant0._Z17reduce_sum_kernelPKfmmPf:
	.zero		928


//--------------------- SYMBOLS --------------------------

	.type		.nv.reservedSmem.offset0,@object
	.size		.nv.reservedSmem.offset0,0x4
	.type		.nv.reservedSmem.cap,@object
	.size		.nv.reservedSmem.cap,0x4
